	.target	sm_100a

	.elftype	@"ET_EXEC"


//--------------------- .note.nv.tkinfo           --------------------------
	.section	.note.nv.tkinfo,"",@"SHT_NOTE"
	.sectionflags	@"SHF_NOTE_NV_TKINFO"
	.tkinfo
        /*0018*/ 	.word	0x00000002
        /*0030*/ 	.string	""
        /*0030*/ 	.string	"ptxas"
        /*0030*/ 	.string	"Cuda compilation tools, release 13.0, V13.0.88"
        /*0030*/ 	.string	"Build cuda_13.0.r13.0/compiler.36424714_0"
        /*0030*/ 	.string	"-arch sm_100a -m 64 "



//--------------------- .note.nv.cuinfo           --------------------------
	.section	.note.nv.cuinfo,"",@"SHT_NOTE"
	.sectionflags	@"SHF_NOTE_NV_CUINFO"
        /*0018*/ 	.short	0x0002
        /*001a*/ 	.short	0x0064
        /*001c*/ 	.short	0x0082
	.zero		2


//--------------------- .nv.info                  --------------------------
	.section	.nv.info,"",@"SHT_CUDA_INFO"
	.align	4


	//----- nvinfo : EIATTR_REGCOUNT
	.align		4
        /*0000*/ 	.byte	0x04, 0x2f
        /*0002*/ 	.short	(.L_19 - .L_18)
	.align		4
.L_18:
        /*0004*/ 	.word	index@(_ZN7cutlass13device_kernelINS_4gemm6kernel13GemmUniversalIN4cute5tupleIJiiiiEEENS1_10collective13CollectiveMmaINS1_35MainloopSm100TmaUmmaWarpSpecializedILi5ELi2ELi4ENS5_IJNS4_1CILi2EEENSA_ILi1EEESC_EEEEENS5_IJNSA_ILi128EEENSA_ILi256EEENSA_ILi64EEEEEENS_6half_tENS5_IJlSC_lEEESJ_SK_NS4_8TiledMMAINS4_8MMA_AtomIJNS4_26SM100_MMA_F16BF16_2x1SM_SSISJ_SJ_fLi128ELi256ELNS4_4UMMA5MajorE0ELSP_0ELNSO_7ScaleInE0ELSQ_0EEEEEENS4_6LayoutINS5_IJSC_SC_SC_EEENS5_IJNSA_ILi0EEESV_SV_EEEEENS5_IJNS4_10UnderscoreESY_SY_EEEEENS4_18SM100_TMA_2SM_LOADENS4_14ComposedLayoutINS4_7SwizzleILi3ELi4ELi3EEENS4_18smem_ptr_flag_bitsILi16EEENST_INS5_IJNSA_ILi8EEESH_EEENS5_IJSH_SC_EEEEEEEvNS4_8identityES11_S1B_vS1C_EENS_8epilogue10collective18CollectiveEpilogueINS1E_23Sm100TmaWarpSpecializedILi4ELi2ELi32ELb1ELb0EEEJNS5_IJSH_SG_SH_EEENS5_IJNST_ISH_SC_EENST_INS5_IJNSA_ILi32EEESB_EEENS5_IJSC_SF_EEEEEEEESJ_SK_SJ_SK_NS1E_6fusion15FusionCallbacksIS1I_NS1Q_17LinearCombinationISJ_fSJ_fLNS_15FloatRoundStyleE2EEES1J_S1P_JEEENS4_5SM1004TMEM4LOAD26SM100_TMEM_LOAD_32dp32b32xENS4_13SM90_TMA_LOADENS12_INS13_ILi2ELi4ELi3EEES16_NST_INS5_IJS17_S1L_EEENS5_IJS1L_SC_EEEEEEENS4_39AutoVectorizingCopyWithAssumedAlignmentILi128EEENS4_14SM90_TMA_STOREES25_S27_S27_EEEvvEEEEvNT_6ParamsE)
        /*0008*/ 	.word	0x00000073


	//----- nvinfo : EIATTR_FRAME_SIZE
	.align		4
.L_19:
        /*000c*/ 	.byte	0x04, 0x11
        /*000e*/ 	.short	(.L_21 - .L_20)
	.align		4
.L_20:
        /*0010*/ 	.word	index@($__internal_2_$__cuda_sm10x_tcgen05_guardrail_trap_unallocated_columns_being_dealloced)
        /*0014*/ 	.word	0x00000000


	//----- nvinfo : EIATTR_FRAME_SIZE
	.align		4
.L_21:
        /*0018*/ 	.byte	0x04, 0x11
        /*001a*/ 	.short	(.L_23 - .L_22)
	.align		4
.L_22:
        /*001c*/ 	.word	index@($__internal_1_$__cuda_sm10x_tcgen05_guardrail_trap_phase_invalid_during_alloc)
        /*0020*/ 	.word	0x00000000


	//----- nvinfo : EIATTR_FRAME_SIZE
	.align		4
.L_23:
        /*0024*/ 	.byte	0x04, 0x11
        /*0026*/ 	.short	(.L_25 - .L_24)
	.align		4
.L_24:
        /*0028*/ 	.word	index@($__internal_0_$__cuda_sm10x_tcgen05_guardrail_trap_col_being_dealloced_not_returned_by_alloc)
        /*002c*/ 	.word	0x00000000


	//----- nvinfo : EIATTR_FRAME_SIZE
	.align		4
.L_25:
        /*0030*/ 	.byte	0x04, 0x11
        /*0032*/ 	.short	(.L_27 - .L_26)
	.align		4
.L_26:
        /*0034*/ 	.word	index@(_ZN7cutlass13device_kernelINS_4gemm6kernel13GemmUniversalIN4cute5tupleIJiiiiEEENS1_10collective13CollectiveMmaINS1_35MainloopSm100TmaUmmaWarpSpecializedILi5ELi2ELi4ENS5_IJNS4_1CILi2EEENSA_ILi1EEESC_EEEEENS5_IJNSA_ILi128EEENSA_ILi256EEENSA_ILi64EEEEEENS_6half_tENS5_IJlSC_lEEESJ_SK_NS4_8TiledMMAINS4_8MMA_AtomIJNS4_26SM100_MMA_F16BF16_2x1SM_SSISJ_SJ_fLi128ELi256ELNS4_4UMMA5MajorE0ELSP_0ELNSO_7ScaleInE0ELSQ_0EEEEEENS4_6LayoutINS5_IJSC_SC_SC_EEENS5_IJNSA_ILi0EEESV_SV_EEEEENS5_IJNS4_10UnderscoreESY_SY_EEEEENS4_18SM100_TMA_2SM_LOADENS4_14ComposedLayoutINS4_7SwizzleILi3ELi4ELi3EEENS4_18smem_ptr_flag_bitsILi16EEENST_INS5_IJNSA_ILi8EEESH_EEENS5_IJSH_SC_EEEEEEEvNS4_8identityES11_S1B_vS1C_EENS_8epilogue10collective18CollectiveEpilogueINS1E_23Sm100TmaWarpSpecializedILi4ELi2ELi32ELb1ELb0EEEJNS5_IJSH_SG_SH_EEENS5_IJNST_ISH_SC_EENST_INS5_IJNSA_ILi32EEESB_EEENS5_IJSC_SF_EEEEEEEESJ_SK_SJ_SK_NS1E_6fusion15FusionCallbacksIS1I_NS1Q_17LinearCombinationISJ_fSJ_fLNS_15FloatRoundStyleE2EEES1J_S1P_JEEENS4_5SM1004TMEM4LOAD26SM100_TMEM_LOAD_32dp32b32xENS4_13SM90_TMA_LOADENS12_INS13_ILi2ELi4ELi3EEES16_NST_INS5_IJS17_S1L_EEENS5_IJS1L_SC_EEEEEEENS4_39AutoVectorizingCopyWithAssumedAlignmentILi128EEENS4_14SM90_TMA_STOREES25_S27_S27_EEEvvEEEEvNT_6ParamsE)
        /*0038*/ 	.word	0x00000000


	//----- nvinfo : EIATTR_MIN_STACK_SIZE
	.align		4
.L_27:
        /*003c*/ 	.byte	0x04, 0x12
        /*003e*/ 	.short	(.L_29 - .L_28)
	.align		4
.L_28:
        /*0040*/ 	.word	index@(_ZN7cutlass13device_kernelINS_4gemm6kernel13GemmUniversalIN4cute5tupleIJiiiiEEENS1_10collective13CollectiveMmaINS1_35MainloopSm100TmaUmmaWarpSpecializedILi5ELi2ELi4ENS5_IJNS4_1CILi2EEENSA_ILi1EEESC_EEEEENS5_IJNSA_ILi128EEENSA_ILi256EEENSA_ILi64EEEEEENS_6half_tENS5_IJlSC_lEEESJ_SK_NS4_8TiledMMAINS4_8MMA_AtomIJNS4_26SM100_MMA_F16BF16_2x1SM_SSISJ_SJ_fLi128ELi256ELNS4_4UMMA5MajorE0ELSP_0ELNSO_7ScaleInE0ELSQ_0EEEEEENS4_6LayoutINS5_IJSC_SC_SC_EEENS5_IJNSA_ILi0EEESV_SV_EEEEENS5_IJNS4_10UnderscoreESY_SY_EEEEENS4_18SM100_TMA_2SM_LOADENS4_14ComposedLayoutINS4_7SwizzleILi3ELi4ELi3EEENS4_18smem_ptr_flag_bitsILi16EEENST_INS5_IJNSA_ILi8EEESH_EEENS5_IJSH_SC_EEEEEEEvNS4_8identityES11_S1B_vS1C_EENS_8epilogue10collective18CollectiveEpilogueINS1E_23Sm100TmaWarpSpecializedILi4ELi2ELi32ELb1ELb0EEEJNS5_IJSH_SG_SH_EEENS5_IJNST_ISH_SC_EENST_INS5_IJNSA_ILi32EEESB_EEENS5_IJSC_SF_EEEEEEEESJ_SK_SJ_SK_NS1E_6fusion15FusionCallbacksIS1I_NS1Q_17LinearCombinationISJ_fSJ_fLNS_15FloatRoundStyleE2EEES1J_S1P_JEEENS4_5SM1004TMEM4LOAD26SM100_TMEM_LOAD_32dp32b32xENS4_13SM90_TMA_LOADENS12_INS13_ILi2ELi4ELi3EEES16_NST_INS5_IJS17_S1L_EEENS5_IJS1L_SC_EEEEEEENS4_39AutoVectorizingCopyWithAssumedAlignmentILi128EEENS4_14SM90_TMA_STOREES25_S27_S27_EEEvvEEEEvNT_6ParamsE)
        /*0044*/ 	.word	0x00000000
.L_29:


//--------------------- .nv.compat                --------------------------
	.section	.nv.compat,"",@"SHT_CUDA_COMPAT_INFO"
	.align	4
        /*0000*/ 	.byte	0x02, 0x09, 0x01, 0x00, 0x02, 0x02, 0x02, 0x00, 0x02, 0x05, 0x05, 0x00, 0x03, 0x07, 0x01, 0x01
        /*0010*/ 	.byte	0x02, 0x03, 0x01, 0x00, 0x02, 0x06, 0x01, 0x00, 0x04, 0x0b, 0x08, 0x00, 0x09, 0x00, 0x00, 0x00
        /*0020*/ 	.byte	0x00, 0x00, 0x00, 0x00


//--------------------- .nv.info._ZN7cutlass13device_kernelINS_4gemm6kernel13GemmUniversalIN4cute5tupleIJiiiiEEENS1_10collective13CollectiveMmaINS1_35MainloopSm100TmaUmmaWarpSpecializedILi5ELi2ELi4ENS5_IJNS4_1CILi2EEENSA_ILi1EEESC_EEEEENS5_IJNSA_ILi128EEENSA_ILi256EEENSA_ILi64EEEEEENS_6half_tENS5_IJlSC_lEEESJ_SK_NS4_8TiledMMAINS4_8MMA_AtomIJNS4_26SM100_MMA_F16BF16_2x1SM_SSISJ_SJ_fLi128ELi256ELNS4_4UMMA5MajorE0ELSP_0ELNSO_7ScaleInE0ELSQ_0EEEEEENS4_6LayoutINS5_IJSC_SC_SC_EEENS5_IJNSA_ILi0EEESV_SV_EEEEENS5_IJNS4_10UnderscoreESY_SY_EEEEENS4_18SM100_TMA_2SM_LOADENS4_14ComposedLayoutINS4_7SwizzleILi3ELi4ELi3EEENS4_18smem_ptr_flag_bitsILi16EEENST_INS5_IJNSA_ILi8EEESH_EEENS5_IJSH_SC_EEEEEEEvNS4_8identityES11_S1B_vS1C_EENS_8epilogue10collective18CollectiveEpilogueINS1E_23Sm100TmaWarpSpecializedILi4ELi2ELi32ELb1ELb0EEEJNS5_IJSH_SG_SH_EEENS5_IJNST_ISH_SC_EENST_INS5_IJNSA_ILi32EEESB_EEENS5_IJSC_SF_EEEEEEEESJ_SK_SJ_SK_NS1E_6fusion15FusionCallbacksIS1I_NS1Q_17LinearCombinationISJ_fSJ_fLNS_15FloatRoundStyleE2EEES1J_S1P_JEEENS4_5SM1004TMEM4LOAD26SM100_TMEM_LOAD_32dp32b32xENS4_13SM90_TMA_LOADENS12_INS13_ILi2ELi4ELi3EEES16_NST_INS5_IJS17_S1L_EEENS5_IJS1L_SC_EEEEEEENS4_39AutoVectorizingCopyWithAssumedAlignmentILi128EEENS4_14SM90_TMA_STOREES25_S27_S27_EEEvvEEEEvNT_6ParamsE --------------------------
	.section	.nv.info._ZN7cutlass13device_kernelINS_4gemm6kernel13GemmUniversalIN4cute5tupleIJiiiiEEENS1_10collective13CollectiveMmaINS1_35MainloopSm100TmaUmmaWarpSpecializedILi5ELi2ELi4ENS5_IJNS4_1CILi2EEENSA_ILi1EEESC_EEEEENS5_IJNSA_ILi128EEENSA_ILi256EEENSA_ILi64EEEEEENS_6half_tENS5_IJlSC_lEEESJ_SK_NS4_8TiledMMAINS4_8MMA_AtomIJNS4_26SM100_MMA_F16BF16_2x1SM_SSISJ_SJ_fLi128ELi256ELNS4_4UMMA5MajorE0ELSP_0ELNSO_7ScaleInE0ELSQ_0EEEEEENS4_6LayoutINS5_IJSC_SC_SC_EEENS5_IJNSA_ILi0EEESV_SV_EEEEENS5_IJNS4_10UnderscoreESY_SY_EEEEENS4_18SM100_TMA_2SM_LOADENS4_14ComposedLayoutINS4_7SwizzleILi3ELi4ELi3EEENS4_18smem_ptr_flag_bitsILi16EEENST_INS5_IJNSA_ILi8EEESH_EEENS5_IJSH_SC_EEEEEEEvNS4_8identityES11_S1B_vS1C_EENS_8epilogue10collective18CollectiveEpilogueINS1E_23Sm100TmaWarpSpecializedILi4ELi2ELi32ELb1ELb0EEEJNS5_IJSH_SG_SH_EEENS5_IJNST_ISH_SC_EENST_INS5_IJNSA_ILi32EEESB_EEENS5_IJSC_SF_EEEEEEEESJ_SK_SJ_SK_NS1E_6fusion15FusionCallbacksIS1I_NS1Q_17LinearCombinationISJ_fSJ_fLNS_15FloatRoundStyleE2EEES1J_S1P_JEEENS4_5SM1004TMEM4LOAD26SM100_TMEM_LOAD_32dp32b32xENS4_13SM90_TMA_LOADENS12_INS13_ILi2ELi4ELi3EEES16_NST_INS5_IJS17_S1L_EEENS5_IJS1L_SC_EEEEEEENS4_39AutoVectorizingCopyWithAssumedAlignmentILi128EEENS4_14SM90_TMA_STOREES25_S27_S27_EEEvvEEEEvNT_6ParamsE,"",@"SHT_CUDA_INFO"
	.sectionflags	@""
	.align	4


	//----- nvinfo : EIATTR_CUDA_API_VERSION
	.align		4
        /*0000*/ 	.byte	0x04, 0x37
        /*0002*/ 	.short	(.L_31 - .L_30)
.L_30:
        /*0004*/ 	.word	0x00000082


	//----- nvinfo : EIATTR_KPARAM_INFO
	.align		4
.L_31:
        /*0008*/ 	.byte	0x04, 0x17
        /*000a*/ 	.short	(.L_33 - .L_32)
.L_32:
        /*000c*/ 	.word	0x00000000
        /*0010*/ 	.short	0x0000
        /*0012*/ 	.short	0x0000
        /*0014*/ 	.byte	0x00, 0xf0, 0x01, 0x20


	//----- nvinfo : EIATTR_AT_ENTRY_FRAGMENTS
	.align		4
.L_33:
        /*0018*/ 	.byte	0x04, 0x4f
        /*001a*/ 	.short	(.L_35 - .L_34)


	//   ....[0]....
.L_34:
        /*001c*/ 	.word	0x00000007


	//----- nvinfo : EIATTR_RESERVED_SMEM_USED
	.align		4
.L_35:
        /*0020*/ 	.byte	0x01, 0x41
	.zero		2


	//----- nvinfo : EIATTR_SPARSE_MMA_MASK
	.align		4
        /*0024*/ 	.byte	0x03, 0x50
        /*0026*/ 	.short	0x0000


	//----- nvinfo : EIATTR_TCGEN05_2CTA_USED
	.align		4
        /*0028*/ 	.byte	0x01, 0x52
	.zero		2


	//----- nvinfo : EIATTR_MAXREG_COUNT
	.align		4
        /*002c*/ 	.byte	0x03, 0x1b
        /*002e*/ 	.short	0x00ff


	//----- nvinfo : EIATTR_NUM_BARRIERS
	.align		4
        /*0030*/ 	.byte	0x02, 0x4c
        /*0032*/ 	.byte	0x07
	.zero		1


	//----- nvinfo : EIATTR_EXTERNS
	.align		4
        /*0034*/ 	.byte	0x04, 0x0f
        /*0036*/ 	.short	(.L_37 - .L_36)


	//   ....[0]....
	.align		4
.L_36:
        /*0038*/ 	.word	index@(__assertfail)


	//----- nvinfo : EIATTR_MERCURY_ISA_VERSION
	.align		4
.L_37:
        /*003c*/ 	.byte	0x03, 0x5f
        /*003e*/ 	.short	0x0101


	//----- nvinfo : EIATTR_INT_WARP_WIDE_INSTR_OFFSETS
	.align		4
        /*0040*/ 	.byte	0x04, 0x31
        /*0042*/ 	.short	(.L_39 - .L_38)


	//   ....[0]....
.L_38:
        /*0044*/ 	.word	0x00000d30


	//   ....[1]....
        /*0048*/ 	.word	0x00000dd0


	//   ....[2]....
        /*004c*/ 	.word	0x00002130


	//   ....[3]....
        /*0050*/ 	.word	0x00004090


	//   ....[4]....
        /*0054*/ 	.word	0x000040c0


	//   ....[5]....
        /*0058*/ 	.word	0x00004110


	//   ....[6]....
        /*005c*/ 	.word	0x00004a30


	//   ....[7]....
        /*0060*/ 	.word	0x00004a50


	//   ....[8]....
        /*0064*/ 	.word	0x00004b30


	//   ....[9]....
        /*0068*/ 	.word	0x00004bf0


	//   ....[10]....
        /*006c*/ 	.word	0x00004c10


	//   ....[11]....
        /*0070*/ 	.word	0x00004ce0


	//   ....[12]....
        /*0074*/ 	.word	0x00004dd0


	//   ....[13]....
        /*0078*/ 	.word	0x00004df0


	//   ....[14]....
        /*007c*/ 	.word	0x00004ef0


	//   ....[15]....
        /*0080*/ 	.word	0x000050a0


	//   ....[16]....
        /*0084*/ 	.word	0x000050b0


	//   ....[17]....
        /*0088*/ 	.word	0x00005240


	//----- nvinfo : EIATTR_COOP_GROUP_MASK_REGIDS
	.align		4
.L_39:
        /*008c*/ 	.byte	0x04, 0x29
        /*008e*/ 	.short	(.L_41 - .L_40)


	//   ....[0]....
.L_40:
        /*0090*/ 	.word	0xffffffff


	//   ....[1]....
        /*0094*/ 	.word	0xffffffff


	//   ....[2]....
        /*0098*/ 	.word	0xffffffff


	//   ....[3]....
        /*009c*/ 	.word	0xffffffff


	//   ....[4]....
        /*00a0*/ 	.word	0xffffffff


	//   ....[5]....
        /*00a4*/ 	.word	0xffffffff


	//   ....[6]....
        /*00a8*/ 	.word	0xffffffff


	//   ....[7]....
        /*00ac*/ 	.word	0xffffffff


	//   ....[8]....
        /*00b0*/ 	.word	0xffffffff


	//   ....[9]....
        /*00b4*/ 	.word	0xffffffff


	//   ....[10]....
        /*00b8*/ 	.word	0xffffffff


	//   ....[11]....
        /*00bc*/ 	.word	0xffffffff


	//   ....[12]....
        /*00c0*/ 	.word	0xffffffff


	//   ....[13]....
        /*00c4*/ 	.word	0xffffffff


	//----- nvinfo : EIATTR_COOP_GROUP_INSTR_OFFSETS
	.align		4
.L_41:
        /*00c8*/ 	.byte	0x04, 0x28
        /*00ca*/ 	.short	(.L_43 - .L_42)


	//   ....[0]....
.L_42:
        /*00cc*/ 	.word	0x000000c0


	//   ....[1]....
        /*00d0*/ 	.word	0x00000500


	//   ....[2]....
        /*00d4*/ 	.word	0x000006a0


	//   ....[3]....
        /*00d8*/ 	.word	0x00000830


	//   ....[4]....
        /*00dc*/ 	.word	0x00000920


	//   ....[5]....
        /*00e0*/ 	.word	0x00000a80


	//   ....[6]....
        /*00e4*/ 	.word	0x00000c10


	//   ....[7]....
        /*00e8*/ 	.word	0x00000e50


	//   ....[8]....
        /*00ec*/ 	.word	0x00002010


	//   ....[9]....
        /*00f0*/ 	.word	0x00002e80


	//   ....[10]....
        /*00f4*/ 	.word	0x00003350


	//   ....[11]....
        /*00f8*/ 	.word	0x00003380


	//   ....[12]....
        /*00fc*/ 	.word	0x00003fa0


	//   ....[13]....
        /*0100*/ 	.word	0x000041b0


	//----- nvinfo : EIATTR_VRC_CTA_INIT_COUNT
	.align		4
.L_43:
        /*0104*/ 	.byte	0x02, 0x4a
        /*0106*/ 	.byte	0x80
	.zero		1


	//----- nvinfo : EIATTR_SYSCALL_OFFSETS
	.align		4
        /*0108*/ 	.byte	0x04, 0x46
        /*010a*/ 	.short	(.L_45 - .L_44)


	//   ....[0]....
.L_44:
        /*010c*/ 	.word	0x00005d30


	//   ....[1]....
        /*0110*/ 	.word	0x00005e20


	//   ....[2]....
        /*0114*/ 	.word	0x00006590


	//   ....[3]....
        /*0118*/ 	.word	0x00007250


	//   ....[4]....
        /*011c*/ 	.word	0x00007ef0


	//   ....[5]....
        /*0120*/ 	.word	0x00008b90


	//----- nvinfo : EIATTR_MBARRIER_INSTR_OFFSETS
	.align		4
.L_45:
        /*0124*/ 	.byte	0x04, 0x39
        /*0126*/ 	.short	(.L_47 - .L_46)


	//   ....[0]....
.L_46:
        /*0128*/ 	.word	0x000005f0
        /*012c*/ 	.word	0x000000ff
        /*0130*/ 	.word	0x00000000
        /*0134*/ 	.short	0x0100
        /*0136*/ 	.byte	0x08
	.zero		1


	//   ....[1]....
        /*0138*/ 	.word	0x00000600
        /*013c*/ 	.word	0x000000ff
        /*0140*/ 	.word	0x00000028
        /*0144*/ 	.short	0x0100
        /*0146*/ 	.byte	0x08
	.zero		1


	//   ....[2]....
        /*0148*/ 	.word	0x00000610
        /*014c*/ 	.word	0x000000ff
        /*0150*/ 	.word	0x00000008
        /*0154*/ 	.short	0x0100
        /*0156*/ 	.byte	0x08
	.zero		1


	//   ....[3]....
        /*0158*/ 	.word	0x00000620
        /*015c*/ 	.word	0x000000ff
        /*0160*/ 	.word	0x00000030
        /*0164*/ 	.short	0x0100
        /*0166*/ 	.byte	0x08
	.zero		1


	//   ....[4]....
        /*0168*/ 	.word	0x00000630
        /*016c*/ 	.word	0x000000ff
        /*0170*/ 	.word	0x00000010
        /*0174*/ 	.short	0x0100
        /*0176*/ 	.byte	0x08
	.zero		1


	//   ....[5]....
        /*0178*/ 	.word	0x00000640
        /*017c*/ 	.word	0x000000ff
        /*0180*/ 	.word	0x00000038
        /*0184*/ 	.short	0x0100
        /*0186*/ 	.byte	0x08
	.zero		1


	//   ....[6]....
        /*0188*/ 	.word	0x00000650
        /*018c*/ 	.word	0x000000ff
        /*0190*/ 	.word	0x00000018
        /*0194*/ 	.short	0x0100
        /*0196*/ 	.byte	0x08
	.zero		1


	//   ....[7]....
        /*0198*/ 	.word	0x00000660
        /*019c*/ 	.word	0x000000ff
        /*01a0*/ 	.word	0x00000040
        /*01a4*/ 	.short	0x0100
        /*01a6*/ 	.byte	0x08
	.zero		1


	//   ....[8]....
        /*01a8*/ 	.word	0x00000670
        /*01ac*/ 	.word	0x000000ff
        /*01b0*/ 	.word	0x00000020
        /*01b4*/ 	.short	0x0100
        /*01b6*/ 	.byte	0x08
	.zero		1


	//   ....[9]....
        /*01b8*/ 	.word	0x00000680
        /*01bc*/ 	.word	0x000000ff
        /*01c0*/ 	.word	0x00000048
        /*01c4*/ 	.short	0x0100
        /*01c6*/ 	.byte	0x08
	.zero		1


	//   ....[10]....
        /*01c8*/ 	.word	0x000007a0
        /*01cc*/ 	.word	0x000000ff
        /*01d0*/ 	.word	0x00000050
        /*01d4*/ 	.short	0x0100
        /*01d6*/ 	.byte	0x09
	.zero		1


	//   ....[11]....
        /*01d8*/ 	.word	0x000007b0
        /*01dc*/ 	.word	0x000000ff
        /*01e0*/ 	.word	0x00000070
        /*01e4*/ 	.short	0x0100
        /*01e6*/ 	.byte	0x09
	.zero		1


	//   ....[12]....
        /*01e8*/ 	.word	0x000007c0
        /*01ec*/ 	.word	0x000000ff
        /*01f0*/ 	.word	0x00000058
        /*01f4*/ 	.short	0x0100
        /*01f6*/ 	.byte	0x09
	.zero		1


	//   ....[13]....
        /*01f8*/ 	.word	0x000007d0
        /*01fc*/ 	.word	0x000000ff
        /*0200*/ 	.word	0x00000078
        /*0204*/ 	.short	0x0100
        /*0206*/ 	.byte	0x09
	.zero		1


	//   ....[14]....
        /*0208*/ 	.word	0x000007e0
        /*020c*/ 	.word	0x000000ff
        /*0210*/ 	.word	0x00000060
        /*0214*/ 	.short	0x0100
        /*0216*/ 	.byte	0x09
	.zero		1


	//   ....[15]....
        /*0218*/ 	.word	0x000007f0
        /*021c*/ 	.word	0x000000ff
        /*0220*/ 	.word	0x00000080
        /*0224*/ 	.short	0x0100
        /*0226*/ 	.byte	0x09
	.zero		1


	//   ....[16]....
        /*0228*/ 	.word	0x00000800
        /*022c*/ 	.word	0x000000ff
        /*0230*/ 	.word	0x00000068
        /*0234*/ 	.short	0x0100
        /*0236*/ 	.byte	0x09
	.zero		1


	//   ....[17]....
        /*0238*/ 	.word	0x00000810
        /*023c*/ 	.word	0x000000ff
        /*0240*/ 	.word	0x00000088
        /*0244*/ 	.short	0x0100
        /*0246*/ 	.byte	0x09
	.zero		1


	//   ....[18]....
        /*0248*/ 	.word	0x000008f0
        /*024c*/ 	.word	0x000000ff
        /*0250*/ 	.word	0x00000090
        /*0254*/ 	.short	0x0100
        /*0256*/ 	.byte	0x08
	.zero		1


	//   ....[19]....
        /*0258*/ 	.word	0x00000900
        /*025c*/ 	.word	0x000000ff
        /*0260*/ 	.word	0x00000098
        /*0264*/ 	.short	0x0100
        /*0266*/ 	.byte	0x08
	.zero		1


	//   ....[20]....
        /*0268*/ 	.word	0x00000a30
        /*026c*/ 	.word	0x000000ff
        /*0270*/ 	.word	0x000000a0
        /*0274*/ 	.short	0x0100
        /*0276*/ 	.byte	0x08
	.zero		1


	//   ....[21]....
        /*0278*/ 	.word	0x00000a40
        /*027c*/ 	.word	0x000000ff
        /*0280*/ 	.word	0x000000b0
        /*0284*/ 	.short	0x0100
        /*0286*/ 	.byte	0x08
	.zero		1


	//   ....[22]....
        /*0288*/ 	.word	0x00000a50
        /*028c*/ 	.word	0x000000ff
        /*0290*/ 	.word	0x000000a8
        /*0294*/ 	.short	0x0100
        /*0296*/ 	.byte	0x08
	.zero		1


	//   ....[23]....
        /*0298*/ 	.word	0x00000a60
        /*029c*/ 	.word	0x000000ff
        /*02a0*/ 	.word	0x000000b8
        /*02a4*/ 	.short	0x0100
        /*02a6*/ 	.byte	0x08
	.zero		1


	//   ....[24]....
        /*02a8*/ 	.word	0x00000b80
        /*02ac*/ 	.word	0x000000ff
        /*02b0*/ 	.word	0x000000c0
        /*02b4*/ 	.short	0x0100
        /*02b6*/ 	.byte	0x09
	.zero		1


	//   ....[25]....
        /*02b8*/ 	.word	0x00000b90
        /*02bc*/ 	.word	0x000000ff
        /*02c0*/ 	.word	0x000000e0
        /*02c4*/ 	.short	0x0100
        /*02c6*/ 	.byte	0x09
	.zero		1


	//   ....[26]....
        /*02c8*/ 	.word	0x00000ba0
        /*02cc*/ 	.word	0x000000ff
        /*02d0*/ 	.word	0x000000c8
        /*02d4*/ 	.short	0x0100
        /*02d6*/ 	.byte	0x09
	.zero		1


	//   ....[27]....
        /*02d8*/ 	.word	0x00000bb0
        /*02dc*/ 	.word	0x000000ff
        /*02e0*/ 	.word	0x000000e8
        /*02e4*/ 	.short	0x0100
        /*02e6*/ 	.byte	0x09
	.zero		1


	//   ....[28]....
        /*02e8*/ 	.word	0x00000bc0
        /*02ec*/ 	.word	0x000000ff
        /*02f0*/ 	.word	0x000000d0
        /*02f4*/ 	.short	0x0100
        /*02f6*/ 	.byte	0x09
	.zero		1


	//   ....[29]....
        /*02f8*/ 	.word	0x00000bd0
        /*02fc*/ 	.word	0x000000ff
        /*0300*/ 	.word	0x000000f0
        /*0304*/ 	.short	0x0100
        /*0306*/ 	.byte	0x09
	.zero		1


	//   ....[30]....
        /*0308*/ 	.word	0x00000be0
        /*030c*/ 	.word	0x000000ff
        /*0310*/ 	.word	0x000000d8
        /*0314*/ 	.short	0x0100
        /*0316*/ 	.byte	0x09
	.zero		1


	//   ....[31]....
        /*0318*/ 	.word	0x00000bf0
        /*031c*/ 	.word	0x000000ff
        /*0320*/ 	.word	0x000000f8
        /*0324*/ 	.short	0x0100
        /*0326*/ 	.byte	0x09
	.zero		1


	//   ....[32]....
        /*0328*/ 	.word	0x00000ce0
        /*032c*/ 	.word	0x000000ff
        /*0330*/ 	.word	0x00000100
        /*0334*/ 	.short	0x0100
        /*0336*/ 	.byte	0x08
	.zero		1


	//   ....[33]....
        /*0338*/ 	.word	0x00000cf0
        /*033c*/ 	.word	0x000000ff
        /*0340*/ 	.word	0x00000110
        /*0344*/ 	.short	0x0100
        /*0346*/ 	.byte	0x08
	.zero		1


	//   ....[34]....
        /*0348*/ 	.word	0x00000d00
        /*034c*/ 	.word	0x000000ff
        /*0350*/ 	.word	0x00000108
        /*0354*/ 	.short	0x0100
        /*0356*/ 	.byte	0x08
	.zero		1


	//   ....[35]....
        /*0358*/ 	.word	0x00000d10
        /*035c*/ 	.word	0x000000ff
        /*0360*/ 	.word	0x00000118
        /*0364*/ 	.short	0x0100
        /*0366*/ 	.byte	0x08
	.zero		1


	//   ....[36]....
        /*0368*/ 	.word	0x00000e00
        /*036c*/ 	.word	0x000000ff
        /*0370*/ 	.word	0x00000120
        /*0374*/ 	.short	0x0100
        /*0376*/ 	.byte	0x07
	.zero		1


	//   ....[37]....
        /*0378*/ 	.word	0x00001810
        /*037c*/ 	.word	0x00000002
        /*0380*/ 	.word	0x00000110
        /*0384*/ 	.short	0x010a
        /*0386*/ 	.byte	0xff
	.zero		1


	//   ....[38]....
        /*0388*/ 	.word	0x00001840
        /*038c*/ 	.word	0x00000002
        /*0390*/ 	.word	0x00000100
        /*0394*/ 	.short	0x0101
        /*0396*/ 	.byte	0xff
	.zero		1


	//   ....[39]....
        /*0398*/ 	.word	0x00001910
        /*039c*/ 	.word	0x000000ff
        /*03a0*/ 	.word	0x00000028
        /*03a4*/ 	.short	0x010a
        /*03a6*/ 	.byte	0x08
	.zero		1


	//   ....[40]....
        /*03a8*/ 	.word	0x00001a10
        /*03ac*/ 	.word	0x000000ff
        /*03b0*/ 	.word	0x00000028
        /*03b4*/ 	.short	0x010a
        /*03b6*/ 	.byte	0x21
	.zero		1


	//   ....[41]....
        /*03b8*/ 	.word	0x00001bc0
        /*03bc*/ 	.word	0x000000ff
        /*03c0*/ 	.word	0x00000028
        /*03c4*/ 	.short	0x010a
        /*03c6*/ 	.byte	0x08
	.zero		1


	//   ....[42]....
        /*03c8*/ 	.word	0x00001cc0
        /*03cc*/ 	.word	0x000000ff
        /*03d0*/ 	.word	0x00000098
        /*03d4*/ 	.short	0x0101
        /*03d6*/ 	.byte	0x06
	.zero		1


	//   ....[43]....
        /*03d8*/ 	.word	0x00001ce0
        /*03dc*/ 	.word	0x000000ff
        /*03e0*/ 	.word	0x00000028
        /*03e4*/ 	.short	0x010a
        /*03e6*/ 	.byte	0x08
	.zero		1


	//   ....[44]....
        /*03e8*/ 	.word	0x00001d60
        /*03ec*/ 	.word	0x000000ff
        /*03f0*/ 	.word	0x00000028
        /*03f4*/ 	.short	0x010a
        /*03f6*/ 	.byte	0x11
	.zero		1


	//   ....[45]....
        /*03f8*/ 	.word	0x00001ef0
        /*03fc*/ 	.word	0x000000ff
        /*0400*/ 	.word	0x00000028
        /*0404*/ 	.short	0x010a
        /*0406*/ 	.byte	0x08
	.zero		1


	//   ....[46]....
        /*0408*/ 	.word	0x00002040
        /*040c*/ 	.word	0x00000002
        /*0410*/ 	.word	0x000000a0
        /*0414*/ 	.short	0x010a
        /*0416*/ 	.byte	0xff
	.zero		1


	//   ....[47]....
        /*0418*/ 	.word	0x00002100
        /*041c*/ 	.word	0x00000002
        /*0420*/ 	.word	0x00000000
        /*0424*/ 	.short	0x0101
        /*0426*/ 	.byte	0xff
	.zero		1


	//   ....[48]....
        /*0428*/ 	.word	0x00002660
        /*042c*/ 	.word	0x000000ff
        /*0430*/ 	.word	0x00000000
        /*0434*/ 	.short	0x010a
        /*0436*/ 	.byte	0x04
	.zero		1


	//   ....[49]....
        /*0438*/ 	.word	0x000026f0
        /*043c*/ 	.word	0x000000ff
        /*0440*/ 	.word	0x00000000
        /*0444*/ 	.short	0x010a
        /*0446*/ 	.byte	0x04
	.zero		1


	//   ....[50]....
        /*0448*/ 	.word	0x00002780
        /*044c*/ 	.word	0x000000ff
        /*0450*/ 	.word	0x00000000
        /*0454*/ 	.short	0x010a
        /*0456*/ 	.byte	0x04
	.zero		1


	//   ....[51]....
        /*0458*/ 	.word	0x00002810
        /*045c*/ 	.word	0x000000ff
        /*0460*/ 	.word	0x00000000
        /*0464*/ 	.short	0x010a
        /*0466*/ 	.byte	0x04
	.zero		1


	//   ....[52]....
        /*0468*/ 	.word	0x000028b0
        /*046c*/ 	.word	0x00000000
        /*0470*/ 	.word	0x00000000
        /*0474*/ 	.short	0x010a
        /*0476*/ 	.byte	0xff
	.zero		1


	//   ....[53]....
        /*0478*/ 	.word	0x000029e0
        /*047c*/ 	.word	0x00000000
        /*0480*/ 	.word	0x00000100
        /*0484*/ 	.short	0x010a
        /*0486*/ 	.byte	0xff
	.zero		1


	//   ....[54]....
        /*0488*/ 	.word	0x00002a50
        /*048c*/ 	.word	0x00000000
        /*0490*/ 	.word	0x00000000
        /*0494*/ 	.short	0x0101
        /*0496*/ 	.byte	0xff
	.zero		1


	//   ....[55]....
        /*0498*/ 	.word	0x00002a70
        /*049c*/ 	.word	0x000000ff
        /*04a0*/ 	.word	0x000000b0
        /*04a4*/ 	.short	0x010a
        /*04a6*/ 	.byte	0x05
	.zero		1


	//   ....[56]....
        /*04a8*/ 	.word	0x00002b90
        /*04ac*/ 	.word	0x00000000
        /*04b0*/ 	.word	0x000000a0
        /*04b4*/ 	.short	0x010a
        /*04b6*/ 	.byte	0xff
	.zero		1


	//   ....[57]....
        /*04b8*/ 	.word	0x00002c90
        /*04bc*/ 	.word	0x00000000
        /*04c0*/ 	.word	0x00000000
        /*04c4*/ 	.short	0x0101
        /*04c6*/ 	.byte	0xff
	.zero		1


	//   ....[58]....
        /*04c8*/ 	.word	0x00002d20
        /*04cc*/ 	.word	0x000000ff
        /*04d0*/ 	.word	0x000000b0
        /*04d4*/ 	.short	0x0106
        /*04d6*/ 	.byte	0x05
	.zero		1


	//   ....[59]....
        /*04d8*/ 	.word	0x00002d40
        /*04dc*/ 	.word	0x000000ff
        /*04e0*/ 	.word	0x000000b0
        /*04e4*/ 	.short	0x010a
        /*04e6*/ 	.byte	0x05
	.zero		1


	//   ....[60]....
        /*04e8*/ 	.word	0x00002dd0
        /*04ec*/ 	.word	0x000000ff
        /*04f0*/ 	.word	0x000000b0
        /*04f4*/ 	.short	0x0106
        /*04f6*/ 	.byte	0x04
	.zero		1


	//   ....[61]....
        /*04f8*/ 	.word	0x00002e10
        /*04fc*/ 	.word	0x00000000
        /*0500*/ 	.word	0x000000b0
        /*0504*/ 	.short	0x010a
        /*0506*/ 	.byte	0xff
	.zero		1


	//   ....[62]....
        /*0508*/ 	.word	0x00003050
        /*050c*/ 	.word	0x000000ff
        /*0510*/ 	.word	0x00000008
        /*0514*/ 	.short	0x010a
        /*0516*/ 	.byte	0x06
	.zero		1


	//   ....[63]....
        /*0518*/ 	.word	0x00003070
        /*051c*/ 	.word	0x000000ff
        /*0520*/ 	.word	0x00000008
        /*0524*/ 	.short	0x010a
        /*0526*/ 	.byte	0x06
	.zero		1


	//   ....[64]....
        /*0528*/ 	.word	0x00003200
        /*052c*/ 	.word	0x000000ff
        /*0530*/ 	.word	0x00000008
        /*0534*/ 	.short	0x010a
        /*0536*/ 	.byte	0x06
	.zero		1


	//   ....[65]....
        /*0538*/ 	.word	0x00003220
        /*053c*/ 	.word	0x000000ff
        /*0540*/ 	.word	0x00000008
        /*0544*/ 	.short	0x010a
        /*0546*/ 	.byte	0x06
	.zero		1


	//   ....[66]....
        /*0548*/ 	.word	0x000032e0
        /*054c*/ 	.word	0x000000ff
        /*0550*/ 	.word	0x00000000
        /*0554*/ 	.short	0x0101
        /*0556*/ 	.byte	0x07
	.zero		1


	//   ....[67]....
        /*0558*/ 	.word	0x00003620
        /*055c*/ 	.word	0x00000000
        /*0560*/ 	.word	0x000000a0
        /*0564*/ 	.short	0x010a
        /*0566*/ 	.byte	0xff
	.zero		1


	//   ....[68]....
        /*0568*/ 	.word	0x000036e0
        /*056c*/ 	.word	0x00000000
        /*0570*/ 	.word	0x00000000
        /*0574*/ 	.short	0x0101
        /*0576*/ 	.byte	0xff
	.zero		1


	//   ....[69]....
        /*0578*/ 	.word	0x000037a0
        /*057c*/ 	.word	0x000000ff
        /*0580*/ 	.word	0x00000000
        /*0584*/ 	.short	0x010a
        /*0586*/ 	.byte	0x08
	.zero		1


	//   ....[70]....
        /*0588*/ 	.word	0x000037b0
        /*058c*/ 	.word	0x000000ff
        /*0590*/ 	.word	0x000000e0
        /*0594*/ 	.short	0x010a
        /*0596*/ 	.byte	0x09
	.zero		1


	//   ....[71]....
        /*0598*/ 	.word	0x00003860
        /*059c*/ 	.word	0x000000ff
        /*05a0*/ 	.word	0x00000000
        /*05a4*/ 	.short	0x010a
        /*05a6*/ 	.byte	0x08
	.zero		1


	//   ....[72]....
        /*05a8*/ 	.word	0x00003990
        /*05ac*/ 	.word	0x000000ff
        /*05b0*/ 	.word	0x00000000
        /*05b4*/ 	.short	0x010a
        /*05b6*/ 	.byte	0x1e
	.zero		1


	//   ....[73]....
        /*05b8*/ 	.word	0x00003c90
        /*05bc*/ 	.word	0x000000ff
        /*05c0*/ 	.word	0x00000000
        /*05c4*/ 	.short	0x010a
        /*05c6*/ 	.byte	0x08
	.zero		1


	//   ....[74]....
        /*05c8*/ 	.word	0x00003d20
        /*05cc*/ 	.word	0x000000ff
        /*05d0*/ 	.word	0x00000000
        /*05d4*/ 	.short	0x010a
        /*05d6*/ 	.byte	0x08
	.zero		1


	//   ....[75]....
        /*05d8*/ 	.word	0x00003db0
        /*05dc*/ 	.word	0x000000ff
        /*05e0*/ 	.word	0x00000000
        /*05e4*/ 	.short	0x010a
        /*05e6*/ 	.byte	0x08
	.zero		1


	//   ....[76]....
        /*05e8*/ 	.word	0x00003e50
        /*05ec*/ 	.word	0x00000000
        /*05f0*/ 	.word	0x00000000
        /*05f4*/ 	.short	0x010a
        /*05f6*/ 	.byte	0xff
	.zero		1


	//   ....[77]....
        /*05f8*/ 	.word	0x00003e90
        /*05fc*/ 	.word	0x00000000
        /*0600*/ 	.word	0x00000000
        /*0604*/ 	.short	0x010a
        /*0606*/ 	.byte	0xff
	.zero		1


	//   ....[78]....
        /*0608*/ 	.word	0x00003f00
        /*060c*/ 	.word	0x000000ff
        /*0610*/ 	.word	0x00000000
        /*0614*/ 	.short	0x0101
        /*0616*/ 	.byte	0x05
	.zero		1


	//   ....[79]....
        /*0618*/ 	.word	0x00003f40
        /*061c*/ 	.word	0x000000ff
        /*0620*/ 	.word	0x00000120
        /*0624*/ 	.short	0x010a
        /*0626*/ 	.byte	0x07
	.zero		1


	//   ....[80]....
        /*0628*/ 	.word	0x00003f90
        /*062c*/ 	.word	0x000000ff
        /*0630*/ 	.word	0x00000000
        /*0634*/ 	.short	0x0101
        /*0636*/ 	.byte	0x05
	.zero		1


	//   ....[81]....
        /*0638*/ 	.word	0x000043e0
        /*063c*/ 	.word	0x00000000
        /*0640*/ 	.word	0x000000a0
        /*0644*/ 	.short	0x010a
        /*0646*/ 	.byte	0xff
	.zero		1


	//   ....[82]....
        /*0648*/ 	.word	0x000044a0
        /*064c*/ 	.word	0x00000000
        /*0650*/ 	.word	0x00000000
        /*0654*/ 	.short	0x0101
        /*0656*/ 	.byte	0xff
	.zero		1


	//   ....[83]....
        /*0658*/ 	.word	0x000047c0
        /*065c*/ 	.word	0x000000ff
        /*0660*/ 	.word	0x00000098
        /*0664*/ 	.short	0x010a
        /*0666*/ 	.byte	0x07
	.zero		1


	//   ....[84]....
        /*0668*/ 	.word	0x000049b0
        /*066c*/ 	.word	0x000000ff
        /*0670*/ 	.word	0x00000070
        /*0674*/ 	.short	0x010a
        /*0676*/ 	.byte	0x07
	.zero		1


	//   ....[85]....
        /*0678*/ 	.word	0x00004ba0
        /*067c*/ 	.word	0x000000ff
        /*0680*/ 	.word	0x00000050
        /*0684*/ 	.short	0x010b
        /*0686*/ 	.byte	0x07
	.zero		1


	//   ....[86]....
        /*0688*/ 	.word	0x00004bb0
        /*068c*/ 	.word	0x000000ff
        /*0690*/ 	.word	0x00000000
        /*0694*/ 	.short	0x0101
        /*0696*/ 	.byte	0x0e
	.zero		1


	//   ....[87]....
        /*0698*/ 	.word	0x00004bc0
        /*069c*/ 	.word	0x000000ff
        /*06a0*/ 	.word	0x00000078
        /*06a4*/ 	.short	0x010a
        /*06a6*/ 	.byte	0x07
	.zero		1


	//   ....[88]....
        /*06a8*/ 	.word	0x00004d70
        /*06ac*/ 	.word	0x000000ff
        /*06b0*/ 	.word	0x00000058
        /*06b4*/ 	.short	0x010b
        /*06b6*/ 	.byte	0x07
	.zero		1


	//   ....[89]....
        /*06b8*/ 	.word	0x00004d80
        /*06bc*/ 	.word	0x000000ff
        /*06c0*/ 	.word	0x00000000
        /*06c4*/ 	.short	0x0101
        /*06c6*/ 	.byte	0x0e
	.zero		1


	//   ....[90]....
        /*06c8*/ 	.word	0x00004d90
        /*06cc*/ 	.word	0x000000ff
        /*06d0*/ 	.word	0x00000080
        /*06d4*/ 	.short	0x010a
        /*06d6*/ 	.byte	0x07
	.zero		1


	//   ....[91]....
        /*06d8*/ 	.word	0x00004f80
        /*06dc*/ 	.word	0x000000ff
        /*06e0*/ 	.word	0x00000060
        /*06e4*/ 	.short	0x010b
        /*06e6*/ 	.byte	0x07
	.zero		1


	//   ....[92]....
        /*06e8*/ 	.word	0x00004ff0
        /*06ec*/ 	.word	0x000000ff
        /*06f0*/ 	.word	0x00000000
        /*06f4*/ 	.short	0x0101
        /*06f6*/ 	.byte	0x0e
	.zero		1


	//   ....[93]....
        /*06f8*/ 	.word	0x00005000
        /*06fc*/ 	.word	0x000000ff
        /*0700*/ 	.word	0x00000088
        /*0704*/ 	.short	0x010a
        /*0706*/ 	.byte	0x07
	.zero		1


	//   ....[94]....
        /*0708*/ 	.word	0x000052a0
        /*070c*/ 	.word	0x000000ff
        /*0710*/ 	.word	0x00000068
        /*0714*/ 	.short	0x010b
        /*0716*/ 	.byte	0x07
	.zero		1


	//   ....[95]....
        /*0718*/ 	.word	0x000052c0
        /*071c*/ 	.word	0x000000ff
        /*0720*/ 	.word	0x00000000
        /*0724*/ 	.short	0x0101
        /*0726*/ 	.byte	0x0d
	.zero		1


	//   ....[96]....
        /*0728*/ 	.word	0x000052f0
        /*072c*/ 	.word	0x000000ff
        /*0730*/ 	.word	0x00000070
        /*0734*/ 	.short	0x010a
        /*0736*/ 	.byte	0x07
	.zero		1


	//   ....[97]....
        /*0738*/ 	.word	0x00005310
        /*073c*/ 	.word	0x000000ff
        /*0740*/ 	.word	0x00000078
        /*0744*/ 	.short	0x010a
        /*0746*/ 	.byte	0x07
	.zero		1


	//   ....[98]....
        /*0748*/ 	.word	0x00005330
        /*074c*/ 	.word	0x000000ff
        /*0750*/ 	.word	0x00000080
        /*0754*/ 	.short	0x010a
        /*0756*/ 	.byte	0x07
	.zero		1


	//   ....[99]....
        /*0758*/ 	.word	0x00005370
        /*075c*/ 	.word	0x00000000
        /*0760*/ 	.word	0x00000088
        /*0764*/ 	.short	0x010a
        /*0766*/ 	.byte	0xff
	.zero		1


	//   ....[100]....
        /*0768*/ 	.word	0x000056f0
        /*076c*/ 	.word	0x00000000
        /*0770*/ 	.word	0x000000a0
        /*0774*/ 	.short	0x010a
        /*0776*/ 	.byte	0xff
	.zero		1


	//   ....[101]....
        /*0778*/ 	.word	0x00005800
        /*077c*/ 	.word	0x00000000
        /*0780*/ 	.word	0x00000000
        /*0784*/ 	.short	0x0101
        /*0786*/ 	.byte	0xff
	.zero		1


	//   ....[102]....
        /*0788*/ 	.word	0x00006250
        /*078c*/ 	.word	0x000000ff
        /*0790*/ 	.word	0x00000050
        /*0794*/ 	.short	0x010a
        /*0796*/ 	.byte	0x30
	.zero		1


	//   ....[103]....
        /*0798*/ 	.word	0x00006290
        /*079c*/ 	.word	0x00000070
        /*07a0*/ 	.word	0x000000c0
        /*07a4*/ 	.short	0x010a
        /*07a6*/ 	.byte	0xff
	.zero		1


	//   ....[104]....
        /*07a8*/ 	.word	0x00006380
        /*07ac*/ 	.word	0x000000ff
        /*07b0*/ 	.word	0x00000050
        /*07b4*/ 	.short	0x010a
        /*07b6*/ 	.byte	0x30
	.zero		1


	//   ....[105]....
        /*07b8*/ 	.word	0x00006470
        /*07bc*/ 	.word	0x00000070
        /*07c0*/ 	.word	0x000000c0
        /*07c4*/ 	.short	0x010a
        /*07c6*/ 	.byte	0xff
	.zero		1


	//   ....[106]....
        /*07c8*/ 	.word	0x00006f80
        /*07cc*/ 	.word	0x00000000
        /*07d0*/ 	.word	0x00000000
        /*07d4*/ 	.short	0x0101
        /*07d6*/ 	.byte	0xff
	.zero		1


	//   ....[107]....
        /*07d8*/ 	.word	0x00006f90
        /*07dc*/ 	.word	0x00000002
        /*07e0*/ 	.word	0x00000050
        /*07e4*/ 	.short	0x010a
        /*07e6*/ 	.byte	0xff
	.zero		1


	//   ....[108]....
        /*07e8*/ 	.word	0x00007070
        /*07ec*/ 	.word	0x00000002
        /*07f0*/ 	.word	0x00000050
        /*07f4*/ 	.short	0x010a
        /*07f6*/ 	.byte	0xff
	.zero		1


	//   ....[109]....
        /*07f8*/ 	.word	0x00007c20
        /*07fc*/ 	.word	0x0000003f
        /*0800*/ 	.word	0x00000000
        /*0804*/ 	.short	0x0101
        /*0806*/ 	.byte	0xff
	.zero		1


	//   ....[110]....
        /*0808*/ 	.word	0x00007c40
        /*080c*/ 	.word	0x00000000
        /*0810*/ 	.word	0x00000050
        /*0814*/ 	.short	0x010a
        /*0816*/ 	.byte	0xff
	.zero		1


	//   ....[111]....
        /*0818*/ 	.word	0x00007d10
        /*081c*/ 	.word	0x00000000
        /*0820*/ 	.word	0x00000050
        /*0824*/ 	.short	0x010a
        /*0826*/ 	.byte	0xff
	.zero		1


	//   ....[112]....
        /*0828*/ 	.word	0x000088c0
        /*082c*/ 	.word	0x0000003f
        /*0830*/ 	.word	0x00000000
        /*0834*/ 	.short	0x0101
        /*0836*/ 	.byte	0xff
	.zero		1


	//   ....[113]....
        /*0838*/ 	.word	0x000088e0
        /*083c*/ 	.word	0x00000000
        /*0840*/ 	.word	0x00000050
        /*0844*/ 	.short	0x010a
        /*0846*/ 	.byte	0xff
	.zero		1


	//   ....[114]....
        /*0848*/ 	.word	0x000089b0
        /*084c*/ 	.word	0x00000000
        /*0850*/ 	.word	0x00000050
        /*0854*/ 	.short	0x010a
        /*0856*/ 	.byte	0xff
	.zero		1


	//   ....[115]....
        /*0858*/ 	.word	0x00008c80
        /*085c*/ 	.word	0x00000070
        /*0860*/ 	.word	0x00000000
        /*0864*/ 	.short	0x0101
        /*0866*/ 	.byte	0xff
	.zero		1


	//   ....[116]....
        /*0868*/ 	.word	0x000095b0
        /*086c*/ 	.word	0x00000000
        /*0870*/ 	.word	0x00000000
        /*0874*/ 	.short	0x0101
        /*0876*/ 	.byte	0xff
	.zero		1


	//   ....[117]....
        /*0878*/ 	.word	0x00009820
        /*087c*/ 	.word	0x000000ff
        /*0880*/ 	.word	0x00000000
        /*0884*/ 	.short	0x0101
        /*0886*/ 	.byte	0x04
	.zero		1


	//   ....[118]....
        /*0888*/ 	.word	0x00009840
        /*088c*/ 	.word	0x00000002
        /*0890*/ 	.word	0x00000110
        /*0894*/ 	.short	0x010a
        /*0896*/ 	.byte	0xff
	.zero		1


	//   ....[119]....
        /*0898*/ 	.word	0x000098a0
        /*089c*/ 	.word	0x00000002
        /*08a0*/ 	.word	0x00000028
        /*08a4*/ 	.short	0x010a
        /*08a6*/ 	.byte	0xff
	.zero		1


	//   ....[120]....
        /*08a8*/ 	.word	0x00009900
        /*08ac*/ 	.word	0x00000002
        /*08b0*/ 	.word	0x00000028
        /*08b4*/ 	.short	0x010a
        /*08b6*/ 	.byte	0xff
	.zero		1


	//   ....[121]....
        /*08b8*/ 	.word	0x00009950
        /*08bc*/ 	.word	0x00000002
        /*08c0*/ 	.word	0x000000a0
        /*08c4*/ 	.short	0x010a
        /*08c6*/ 	.byte	0xff
	.zero		1


	//   ....[122]....
        /*08c8*/ 	.word	0x000099b0
        /*08cc*/ 	.word	0x00000000
        /*08d0*/ 	.word	0x00000000
        /*08d4*/ 	.short	0x010a
        /*08d6*/ 	.byte	0xff
	.zero		1


	//   ....[123]....
        /*08d8*/ 	.word	0x00009a10
        /*08dc*/ 	.word	0x00000000
        /*08e0*/ 	.word	0x00000000
        /*08e4*/ 	.short	0x010a
        /*08e6*/ 	.byte	0xff
	.zero		1


	//   ....[124]....
        /*08e8*/ 	.word	0x00009a70
        /*08ec*/ 	.word	0x00000000
        /*08f0*/ 	.word	0x00000000
        /*08f4*/ 	.short	0x010a
        /*08f6*/ 	.byte	0xff
	.zero		1


	//   ....[125]....
        /*08f8*/ 	.word	0x00009ad0
        /*08fc*/ 	.word	0x00000000
        /*0900*/ 	.word	0x00000000
        /*0904*/ 	.short	0x010a
        /*0906*/ 	.byte	0xff
	.zero		1


	//   ....[126]....
        /*0908*/ 	.word	0x00009b20
        /*090c*/ 	.word	0x00000000
        /*0910*/ 	.word	0x00000100
        /*0914*/ 	.short	0x010a
        /*0916*/ 	.byte	0xff
	.zero		1


	//   ....[127]....
        /*0918*/ 	.word	0x00009b80
        /*091c*/ 	.word	0x00000000
        /*0920*/ 	.word	0x000000b0
        /*0924*/ 	.short	0x010a
        /*0926*/ 	.byte	0xff
	.zero		1


	//   ....[128]....
        /*0928*/ 	.word	0x00009bd0
        /*092c*/ 	.word	0x00000000
        /*0930*/ 	.word	0x000000a0
        /*0934*/ 	.short	0x010a
        /*0936*/ 	.byte	0xff
	.zero		1


	//   ....[129]....
        /*0938*/ 	.word	0x00009c30
        /*093c*/ 	.word	0x00000000
        /*0940*/ 	.word	0x000000b0
        /*0944*/ 	.short	0x010a
        /*0946*/ 	.byte	0xff
	.zero		1


	//   ....[130]....
        /*0948*/ 	.word	0x00009c90
        /*094c*/ 	.word	0x00000004
        /*0950*/ 	.word	0x00000008
        /*0954*/ 	.short	0x010a
        /*0956*/ 	.byte	0xff
	.zero		1


	//   ....[131]....
        /*0958*/ 	.word	0x00009d70
        /*095c*/ 	.word	0x00000002
        /*0960*/ 	.word	0x00000008
        /*0964*/ 	.short	0x010a
        /*0966*/ 	.byte	0xff
	.zero		1


	//   ....[132]....
        /*0968*/ 	.word	0x00009dc0
        /*096c*/ 	.word	0x00000000
        /*0970*/ 	.word	0x000000a0
        /*0974*/ 	.short	0x010a
        /*0976*/ 	.byte	0xff
	.zero		1


	//   ....[133]....
        /*0978*/ 	.word	0x00009e20
        /*097c*/ 	.word	0x00000000
        /*0980*/ 	.word	0x000000e0
        /*0984*/ 	.short	0x010a
        /*0986*/ 	.byte	0xff
	.zero		1


	//   ....[134]....
        /*0988*/ 	.word	0x00009e80
        /*098c*/ 	.word	0x00000000
        /*0990*/ 	.word	0x00000000
        /*0994*/ 	.short	0x010a
        /*0996*/ 	.byte	0xff
	.zero		1


	//   ....[135]....
        /*0998*/ 	.word	0x00009ee0
        /*099c*/ 	.word	0x00000000
        /*09a0*/ 	.word	0x00000000
        /*09a4*/ 	.short	0x010a
        /*09a6*/ 	.byte	0xff
	.zero		1


	//   ....[136]....
        /*09a8*/ 	.word	0x00009f40
        /*09ac*/ 	.word	0x00000000
        /*09b0*/ 	.word	0x00000000
        /*09b4*/ 	.short	0x010a
        /*09b6*/ 	.byte	0xff
	.zero		1


	//   ....[137]....
        /*09b8*/ 	.word	0x00009fa0
        /*09bc*/ 	.word	0x00000000
        /*09c0*/ 	.word	0x00000000
        /*09c4*/ 	.short	0x010a
        /*09c6*/ 	.byte	0xff
	.zero		1


	//   ....[138]....
        /*09c8*/ 	.word	0x0000a000
        /*09cc*/ 	.word	0x00000000
        /*09d0*/ 	.word	0x00000120
        /*09d4*/ 	.short	0x010a
        /*09d6*/ 	.byte	0xff
	.zero		1


	//   ....[139]....
        /*09d8*/ 	.word	0x0000a050
        /*09dc*/ 	.word	0x00000000
        /*09e0*/ 	.word	0x000000a0
        /*09e4*/ 	.short	0x010a
        /*09e6*/ 	.byte	0xff
	.zero		1


	//   ....[140]....
        /*09e8*/ 	.word	0x0000a0b0
        /*09ec*/ 	.word	0x00000000
        /*09f0*/ 	.word	0x00000098
        /*09f4*/ 	.short	0x010a
        /*09f6*/ 	.byte	0xff
	.zero		1


	//   ....[141]....
        /*09f8*/ 	.word	0x0000a110
        /*09fc*/ 	.word	0x00000000
        /*0a00*/ 	.word	0x00000070
        /*0a04*/ 	.short	0x010a
        /*0a06*/ 	.byte	0xff
	.zero		1


	//   ....[142]....
        /*0a08*/ 	.word	0x0000a170
        /*0a0c*/ 	.word	0x00000000
        /*0a10*/ 	.word	0x00000078
        /*0a14*/ 	.short	0x010a
        /*0a16*/ 	.byte	0xff
	.zero		1


	//   ....[143]....
        /*0a18*/ 	.word	0x0000a1d0
        /*0a1c*/ 	.word	0x00000000
        /*0a20*/ 	.word	0x00000080
        /*0a24*/ 	.short	0x010a
        /*0a26*/ 	.byte	0xff
	.zero		1


	//   ....[144]....
        /*0a28*/ 	.word	0x0000a230
        /*0a2c*/ 	.word	0x00000000
        /*0a30*/ 	.word	0x00000088
        /*0a34*/ 	.short	0x010a
        /*0a36*/ 	.byte	0xff
	.zero		1


	//   ....[145]....
        /*0a38*/ 	.word	0x0000a290
        /*0a3c*/ 	.word	0x00000000
        /*0a40*/ 	.word	0x00000070
        /*0a44*/ 	.short	0x010a
        /*0a46*/ 	.byte	0xff
	.zero		1


	//   ....[146]....
        /*0a48*/ 	.word	0x0000a2f0
        /*0a4c*/ 	.word	0x00000000
        /*0a50*/ 	.word	0x00000078
        /*0a54*/ 	.short	0x010a
        /*0a56*/ 	.byte	0xff
	.zero		1


	//   ....[147]....
        /*0a58*/ 	.word	0x0000a350
        /*0a5c*/ 	.word	0x00000000
        /*0a60*/ 	.word	0x00000080
        /*0a64*/ 	.short	0x010a
        /*0a66*/ 	.byte	0xff
	.zero		1


	//   ....[148]....
        /*0a68*/ 	.word	0x0000a3a0
        /*0a6c*/ 	.word	0x00000000
        /*0a70*/ 	.word	0x000000a0
        /*0a74*/ 	.short	0x010a
        /*0a76*/ 	.byte	0xff
	.zero		1


	//   ....[149]....
        /*0a78*/ 	.word	0x0000a400
        /*0a7c*/ 	.word	0x00000002
        /*0a80*/ 	.word	0x00000050
        /*0a84*/ 	.short	0x010a
        /*0a86*/ 	.byte	0xff
	.zero		1


	//   ....[150]....
        /*0a88*/ 	.word	0x0000a450
        /*0a8c*/ 	.word	0x00000070
        /*0a90*/ 	.word	0x000000c0
        /*0a94*/ 	.short	0x010a
        /*0a96*/ 	.byte	0xff
	.zero		1


	//   ....[151]....
        /*0a98*/ 	.word	0x0000a4a0
        /*0a9c*/ 	.word	0x00000002
        /*0aa0*/ 	.word	0x00000050
        /*0aa4*/ 	.short	0x010a
        /*0aa6*/ 	.byte	0xff
	.zero		1


	//   ....[152]....
        /*0aa8*/ 	.word	0x0000a4f0
        /*0aac*/ 	.word	0x00000000
        /*0ab0*/ 	.word	0x00000050
        /*0ab4*/ 	.short	0x010a
        /*0ab6*/ 	.byte	0xff
	.zero		1


	//   ....[153]....
        /*0ab8*/ 	.word	0x0000a540
        /*0abc*/ 	.word	0x00000000
        /*0ac0*/ 	.word	0x00000050
        /*0ac4*/ 	.short	0x010a
        /*0ac6*/ 	.byte	0xff
	.zero		1


	//----- nvinfo : EIATTR_NUM_MBARRIERS
	.align		4
.L_47:
        /*0ac8*/ 	.byte	0x03, 0x38
        /*0aca*/ 	.short	0x0025


	//----- nvinfo : EIATTR_EXIT_INSTR_OFFSETS
	.align		4
        /*0acc*/ 	.byte	0x04, 0x1c
        /*0ace*/ 	.short	(.L_49 - .L_48)


	//   ....[0]....
.L_48:
        /*0ad0*/ 	.word	0x000028e0


	//   ....[1]....
        /*0ad4*/ 	.word	0x00002de0


	//   ....[2]....
        /*0ad8*/ 	.word	0x00002e40


	//   ....[3]....
        /*0adc*/ 	.word	0x000041c0


	//   ....[4]....
        /*0ae0*/ 	.word	0x000053a0


	//   ....[5]....
        /*0ae4*/ 	.word	0x000053e0


	//   ....[6]....
        /*0ae8*/ 	.word	0x00009710


	//   ....[7]....
        /*0aec*/ 	.word	0x00009790


	//   ....[8]....
        /*0af0*/ 	.word	0x000097c0


	//   ....[9]....
        /*0af4*/ 	.word	0x00009830


	//----- nvinfo : EIATTR_MAX_THREADS
	.align		4
.L_49:
        /*0af8*/ 	.byte	0x04, 0x05
        /*0afa*/ 	.short	(.L_51 - .L_50)
.L_50:
        /*0afc*/ 	.word	0x00000100
        /*0b00*/ 	.word	0x00000001
        /*0b04*/ 	.word	0x00000001


	//----- nvinfo : EIATTR_CRS_STACK_SIZE
	.align		4
.L_51:
        /*0b08*/ 	.byte	0x04, 0x1e
        /*0b0a*/ 	.short	(.L_53 - .L_52)
.L_52:
        /*0b0c*/ 	.word	0x00000000


	//----- nvinfo : EIATTR_CBANK_PARAM_SIZE
	.align		4
.L_53:
        /*0b10*/ 	.byte	0x03, 0x19
        /*0b12*/ 	.short	0x0800


	//----- nvinfo : EIATTR_PARAM_CBANK
	.align		4
        /*0b14*/ 	.byte	0x04, 0x0a
        /*0b16*/ 	.short	(.L_55 - .L_54)
	.align		4
.L_54:
        /*0b18*/ 	.word	index@(.nv.constant0._ZN7cutlass13device_kernelINS_4gemm6kernel13GemmUniversalIN4cute5tupleIJiiiiEEENS1_10collective13CollectiveMmaINS1_35MainloopSm100TmaUmmaWarpSpecializedILi5ELi2ELi4ENS5_IJNS4_1CILi2EEENSA_ILi1EEESC_EEEEENS5_IJNSA_ILi128EEENSA_ILi256EEENSA_ILi64EEEEEENS_6half_tENS5_IJlSC_lEEESJ_SK_NS4_8TiledMMAINS4_8MMA_AtomIJNS4_26SM100_MMA_F16BF16_2x1SM_SSISJ_SJ_fLi128ELi256ELNS4_4UMMA5MajorE0ELSP_0ELNSO_7ScaleInE0ELSQ_0EEEEEENS4_6LayoutINS5_IJSC_SC_SC_EEENS5_IJNSA_ILi0EEESV_SV_EEEEENS5_IJNS4_10UnderscoreESY_SY_EEEEENS4_18SM100_TMA_2SM_LOADENS4_14ComposedLayoutINS4_7SwizzleILi3ELi4ELi3EEENS4_18smem_ptr_flag_bitsILi16EEENST_INS5_IJNSA_ILi8EEESH_EEENS5_IJSH_SC_EEEEEEEvNS4_8identityES11_S1B_vS1C_EENS_8epilogue10collective18CollectiveEpilogueINS1E_23Sm100TmaWarpSpecializedILi4ELi2ELi32ELb1ELb0EEEJNS5_IJSH_SG_SH_EEENS5_IJNST_ISH_SC_EENST_INS5_IJNSA_ILi32EEESB_EEENS5_IJSC_SF_EEEEEEEESJ_SK_SJ_SK_NS1E_6fusion15FusionCallbacksIS1I_NS1Q_17LinearCombinationISJ_fSJ_fLNS_15FloatRoundStyleE2EEES1J_S1P_JEEENS4_5SM1004TMEM4LOAD26SM100_TMEM_LOAD_32dp32b32xENS4_13SM90_TMA_LOADENS12_INS13_ILi2ELi4ELi3EEES16_NST_INS5_IJS17_S1L_EEENS5_IJS1L_SC_EEEEEEENS4_39AutoVectorizingCopyWithAssumedAlignmentILi128EEENS4_14SM90_TMA_STOREES25_S27_S27_EEEvvEEEEvNT_6ParamsE)
        /*0b1c*/ 	.short	0x0380
        /*0b1e*/ 	.short	0x0800


	//----- nvinfo : EIATTR_SW_WAR
	.align		4
.L_55:
        /*0b20*/ 	.byte	0x04, 0x36
        /*0b22*/ 	.short	(.L_57 - .L_56)
.L_56:
        /*0b24*/ 	.word	0x00000008
.L_57:


//--------------------- .nv.callgraph             --------------------------
	.section	.nv.callgraph,"",@"SHT_CUDA_CALLGRAPH"
	.align	4
	.sectionentsize	8
	.align		4
        /*0000*/ 	.word	0x00000000
	.align		4
        /*0004*/ 	.word	0xffffffff
	.align		4
        /*0008*/ 	.word	index@(_ZN7cutlass13device_kernelINS_4gemm6kernel13GemmUniversalIN4cute5tupleIJiiiiEEENS1_10collective13CollectiveMmaINS1_35MainloopSm100TmaUmmaWarpSpecializedILi5ELi2ELi4ENS5_IJNS4_1CILi2EEENSA_ILi1EEESC_EEEEENS5_IJNSA_ILi128EEENSA_ILi256EEENSA_ILi64EEEEEENS_6half_tENS5_IJlSC_lEEESJ_SK_NS4_8TiledMMAINS4_8MMA_AtomIJNS4_26SM100_MMA_F16BF16_2x1SM_SSISJ_SJ_fLi128ELi256ELNS4_4UMMA5MajorE0ELSP_0ELNSO_7ScaleInE0ELSQ_0EEEEEENS4_6LayoutINS5_IJSC_SC_SC_EEENS5_IJNSA_ILi0EEESV_SV_EEEEENS5_IJNS4_10UnderscoreESY_SY_EEEEENS4_18SM100_TMA_2SM_LOADENS4_14ComposedLayoutINS4_7SwizzleILi3ELi4ELi3EEENS4_18smem_ptr_flag_bitsILi16EEENST_INS5_IJNSA_ILi8EEESH_EEENS5_IJSH_SC_EEEEEEEvNS4_8identityES11_S1B_vS1C_EENS_8epilogue10collective18CollectiveEpilogueINS1E_23Sm100TmaWarpSpecializedILi4ELi2ELi32ELb1ELb0EEEJNS5_IJSH_SG_SH_EEENS5_IJNST_ISH_SC_EENST_INS5_IJNSA_ILi32EEESB_EEENS5_IJSC_SF_EEEEEEEESJ_SK_SJ_SK_NS1E_6fusion15FusionCallbacksIS1I_NS1Q_17LinearCombinationISJ_fSJ_fLNS_15FloatRoundStyleE2EEES1J_S1P_JEEENS4_5SM1004TMEM4LOAD26SM100_TMEM_LOAD_32dp32b32xENS4_13SM90_TMA_LOADENS12_INS13_ILi2ELi4ELi3EEES16_NST_INS5_IJS17_S1L_EEENS5_IJS1L_SC_EEEEEEENS4_39AutoVectorizingCopyWithAssumedAlignmentILi128EEENS4_14SM90_TMA_STOREES25_S27_S27_EEEvvEEEEvNT_6ParamsE)
	.align		4
        /*000c*/ 	.word	index@(__assertfail)
	.align		4
        /*0010*/ 	.word	0x00000000
	.align		4
        /*0014*/ 	.word	0xfffffffe
	.align		4
        /*0018*/ 	.word	0x00000000
	.align		4
        /*001c*/ 	.word	0xfffffffd
	.align		4
        /*0020*/ 	.word	0x00000000
	.align		4
        /*0024*/ 	.word	0xfffffffc


//--------------------- .nv.constant4             --------------------------
	.section	.nv.constant4,"a",@progbits
	.align	8
	.align		8
.nv.constant4:
        /*0000*/ 	.dword	__assertfail
	.align		8
        /*0008*/ 	.dword	__unnamed_1
	.align		8
        /*0010*/ 	.dword	__unnamed_2
	.align		8
        /*0018*/ 	.dword	_ZN39_INTERNAL_a4491060_4_k_cu_c71a5295_75194cuda3std3__45__cpo5beginE
	.align		8
        /*0020*/ 	.dword	_ZN39_INTERNAL_a4491060_4_k_cu_c71a5295_75194cuda3std3__45__cpo3endE
	.align		8
        /*0028*/ 	.dword	_ZN39_INTERNAL_a4491060_4_k_cu_c71a5295_75194cuda3std3__45__cpo6cbeginE
	.align		8
        /*0030*/ 	.dword	_ZN39_INTERNAL_a4491060_4_k_cu_c71a5295_75194cuda3std3__45__cpo4cendE
	.align		8
        /*0038*/ 	.dword	_ZN39_INTERNAL_a4491060_4_k_cu_c71a5295_75194cuda3std3__441_GLOBAL__N__a4491060_4_k_cu_c71a5295_75196ignoreE
	.align		8
        /*0040*/ 	.dword	_ZN39_INTERNAL_a4491060_4_k_cu_c71a5295_75194cuda3std3__419piecewise_constructE
	.align		8
        /*0048*/ 	.dword	_ZN39_INTERNAL_a4491060_4_k_cu_c71a5295_75194cuda3std3__48in_placeE
	.align		8
        /*0050*/ 	.dword	_ZN39_INTERNAL_a4491060_4_k_cu_c71a5295_75194cuda3std6ranges3__45__cpo4swapE
	.align		8
        /*0058*/ 	.dword	_ZN39_INTERNAL_a4491060_4_k_cu_c71a5295_75194cuda3std6ranges3__45__cpo9iter_moveE
	.align		8
        /*0060*/ 	.dword	_ZN39_INTERNAL_a4491060_4_k_cu_c71a5295_75194cute7productE
	.align		8
        /*0068*/ 	.dword	_ZN39_INTERNAL_a4491060_4_k_cu_c71a5295_75194cute1_E
	.align		8
        /*0070*/ 	.dword	$str$25
	.align		8
        /*0078*/ 	.dword	$str$26
	.align		8
        /*0080*/ 	.dword	$str$27
	.align		8
        /*0088*/ 	.dword	$str$28


//--------------------- .text._ZN7cutlass13device_kernelINS_4gemm6kernel13GemmUniversalIN4cute5tupleIJiiiiEEENS1_10collective13CollectiveMmaINS1_35MainloopSm100TmaUmmaWarpSpecializedILi5ELi2ELi4ENS5_IJNS4_1CILi2EEENSA_ILi1EEESC_EEEEENS5_IJNSA_ILi128EEENSA_ILi256EEENSA_ILi64EEEEEENS_6half_tENS5_IJlSC_lEEESJ_SK_NS4_8TiledMMAINS4_8MMA_AtomIJNS4_26SM100_MMA_F16BF16_2x1SM_SSISJ_SJ_fLi128ELi256ELNS4_4UMMA5MajorE0ELSP_0ELNSO_7ScaleInE0ELSQ_0EEEEEENS4_6LayoutINS5_IJSC_SC_SC_EEENS5_IJNSA_ILi0EEESV_SV_EEEEENS5_IJNS4_10UnderscoreESY_SY_EEEEENS4_18SM100_TMA_2SM_LOADENS4_14ComposedLayoutINS4_7SwizzleILi3ELi4ELi3EEENS4_18smem_ptr_flag_bitsILi16EEENST_INS5_IJNSA_ILi8EEESH_EEENS5_IJSH_SC_EEEEEEEvNS4_8identityES11_S1B_vS1C_EENS_8epilogue10collective18CollectiveEpilogueINS1E_23Sm100TmaWarpSpecializedILi4ELi2ELi32ELb1ELb0EEEJNS5_IJSH_SG_SH_EEENS5_IJNST_ISH_SC_EENST_INS5_IJNSA_ILi32EEESB_EEENS5_IJSC_SF_EEEEEEEESJ_SK_SJ_SK_NS1E_6fusion15FusionCallbacksIS1I_NS1Q_17LinearCombinationISJ_fSJ_fLNS_15FloatRoundStyleE2EEES1J_S1P_JEEENS4_5SM1004TMEM4LOAD26SM100_TMEM_LOAD_32dp32b32xENS4_13SM90_TMA_LOADENS12_INS13_ILi2ELi4ELi3EEES16_NST_INS5_IJS17_S1L_EEENS5_IJS1L_SC_EEEEEEENS4_39AutoVectorizingCopyWithAssumedAlignmentILi128EEENS4_14SM90_TMA_STOREES25_S27_S27_EEEvvEEEEvNT_6ParamsE --------------------------
	.section	.text._ZN7cutlass13device_kernelINS_4gemm6kernel13GemmUniversalIN4cute5tupleIJiiiiEEENS1_10collective13CollectiveMmaINS1_35MainloopSm100TmaUmmaWarpSpecializedILi5ELi2ELi4ENS5_IJNS4_1CILi2EEENSA_ILi1EEESC_EEEEENS5_IJNSA_ILi128EEENSA_ILi256EEENSA_ILi64EEEEEENS_6half_tENS5_IJlSC_lEEESJ_SK_NS4_8TiledMMAINS4_8MMA_AtomIJNS4_26SM100_MMA_F16BF16_2x1SM_SSISJ_SJ_fLi128ELi256ELNS4_4UMMA5MajorE0ELSP_0ELNSO_7ScaleInE0ELSQ_0EEEEEENS4_6LayoutINS5_IJSC_SC_SC_EEENS5_IJNSA_ILi0EEESV_SV_EEEEENS5_IJNS4_10UnderscoreESY_SY_EEEEENS4_18SM100_TMA_2SM_LOADENS4_14ComposedLayoutINS4_7SwizzleILi3ELi4ELi3EEENS4_18smem_ptr_flag_bitsILi16EEENST_INS5_IJNSA_ILi8EEESH_EEENS5_IJSH_SC_EEEEEEEvNS4_8identityES11_S1B_vS1C_EENS_8epilogue10collective18CollectiveEpilogueINS1E_23Sm100TmaWarpSpecializedILi4ELi2ELi32ELb1ELb0EEEJNS5_IJSH_SG_SH_EEENS5_IJNST_ISH_SC_EENST_INS5_IJNSA_ILi32EEESB_EEENS5_IJSC_SF_EEEEEEEESJ_SK_SJ_SK_NS1E_6fusion15FusionCallbacksIS1I_NS1Q_17LinearCombinationISJ_fSJ_fLNS_15FloatRoundStyleE2EEES1J_S1P_JEEENS4_5SM1004TMEM4LOAD26SM100_TMEM_LOAD_32dp32b32xENS4_13SM90_TMA_LOADENS12_INS13_ILi2ELi4ELi3EEES16_NST_INS5_IJS17_S1L_EEENS5_IJS1L_SC_EEEEEEENS4_39AutoVectorizingCopyWithAssumedAlignmentILi128EEENS4_14SM90_TMA_STOREES25_S27_S27_EEEvvEEEEvNT_6ParamsE,"ax",@progbits
	.align	128
.text._ZN7cutlass13device_kernelINS_4gemm6kernel13GemmUniversalIN4cute5tupleIJiiiiEEENS1_10collective13CollectiveMmaINS1_35MainloopSm100TmaUmmaWarpSpecializedILi5ELi2ELi4ENS5_IJNS4_1CILi2EEENSA_ILi1EEESC_EEEEENS5_IJNSA_ILi128EEENSA_ILi256EEENSA_ILi64EEEEEENS_6half_tENS5_IJlSC_lEEESJ_SK_NS4_8TiledMMAINS4_8MMA_AtomIJNS4_26SM100_MMA_F16BF16_2x1SM_SSISJ_SJ_fLi128ELi256ELNS4_4UMMA5MajorE0ELSP_0ELNSO_7ScaleInE0ELSQ_0EEEEEENS4_6LayoutINS5_IJSC_SC_SC_EEENS5_IJNSA_ILi0EEESV_SV_EEEEENS5_IJNS4_10UnderscoreESY_SY_EEEEENS4_18SM100_TMA_2SM_LOADENS4_14ComposedLayoutINS4_7SwizzleILi3ELi4ELi3EEENS4_18smem_ptr_flag_bitsILi16EEENST_INS5_IJNSA_ILi8EEESH_EEENS5_IJSH_SC_EEEEEEEvNS4_8identityES11_S1B_vS1C_EENS_8epilogue10collective18CollectiveEpilogueINS1E_23Sm100TmaWarpSpecializedILi4ELi2ELi32ELb1ELb0EEEJNS5_IJSH_SG_SH_EEENS5_IJNST_ISH_SC_EENST_INS5_IJNSA_ILi32EEESB_EEENS5_IJSC_SF_EEEEEEEESJ_SK_SJ_SK_NS1E_6fusion15FusionCallbacksIS1I_NS1Q_17LinearCombinationISJ_fSJ_fLNS_15FloatRoundStyleE2EEES1J_S1P_JEEENS4_5SM1004TMEM4LOAD26SM100_TMEM_LOAD_32dp32b32xENS4_13SM90_TMA_LOADENS12_INS13_ILi2ELi4ELi3EEES16_NST_INS5_IJS17_S1L_EEENS5_IJS1L_SC_EEEEEEENS4_39AutoVectorizingCopyWithAssumedAlignmentILi128EEENS4_14SM90_TMA_STOREES25_S27_S27_EEEvvEEEEvNT_6ParamsE:
        .type           _ZN7cutlass13device_kernelINS_4gemm6kernel13GemmUniversalIN4cute5tupleIJiiiiEEENS1_10collective13CollectiveMmaINS1_35MainloopSm100TmaUmmaWarpSpecializedILi5ELi2ELi4ENS5_IJNS4_1CILi2EEENSA_ILi1EEESC_EEEEENS5_IJNSA_ILi128EEENSA_ILi256EEENSA_ILi64EEEEEENS_6half_tENS5_IJlSC_lEEESJ_SK_NS4_8TiledMMAINS4_8MMA_AtomIJNS4_26SM100_MMA_F16BF16_2x1SM_SSISJ_SJ_fLi128ELi256ELNS4_4UMMA5MajorE0ELSP_0ELNSO_7ScaleInE0ELSQ_0EEEEEENS4_6LayoutINS5_IJSC_SC_SC_EEENS5_IJNSA_ILi0EEESV_SV_EEEEENS5_IJNS4_10UnderscoreESY_SY_EEEEENS4_18SM100_TMA_2SM_LOADENS4_14ComposedLayoutINS4_7SwizzleILi3ELi4ELi3EEENS4_18smem_ptr_flag_bitsILi16EEENST_INS5_IJNSA_ILi8EEESH_EEENS5_IJSH_SC_EEEEEEEvNS4_8identityES11_S1B_vS1C_EENS_8epilogue10collective18CollectiveEpilogueINS1E_23Sm100TmaWarpSpecializedILi4ELi2ELi32ELb1ELb0EEEJNS5_IJSH_SG_SH_EEENS5_IJNST_ISH_SC_EENST_INS5_IJNSA_ILi32EEESB_EEENS5_IJSC_SF_EEEEEEEESJ_SK_SJ_SK_NS1E_6fusion15FusionCallbacksIS1I_NS1Q_17LinearCombinationISJ_fSJ_fLNS_15FloatRoundStyleE2EEES1J_S1P_JEEENS4_5SM1004TMEM4LOAD26SM100_TMEM_LOAD_32dp32b32xENS4_13SM90_TMA_LOADENS12_INS13_ILi2ELi4ELi3EEES16_NST_INS5_IJS17_S1L_EEENS5_IJS1L_SC_EEEEEEENS4_39AutoVectorizingCopyWithAssumedAlignmentILi128EEENS4_14SM90_TMA_STOREES25_S27_S27_EEEvvEEEEvNT_6ParamsE,@function
        .size           _ZN7cutlass13device_kernelINS_4gemm6kernel13GemmUniversalIN4cute5tupleIJiiiiEEENS1_10collective13CollectiveMmaINS1_35MainloopSm100TmaUmmaWarpSpecializedILi5ELi2ELi4ENS5_IJNS4_1CILi2EEENSA_ILi1EEESC_EEEEENS5_IJNSA_ILi128EEENSA_ILi256EEENSA_ILi64EEEEEENS_6half_tENS5_IJlSC_lEEESJ_SK_NS4_8TiledMMAINS4_8MMA_AtomIJNS4_26SM100_MMA_F16BF16_2x1SM_SSISJ_SJ_fLi128ELi256ELNS4_4UMMA5MajorE0ELSP_0ELNSO_7ScaleInE0ELSQ_0EEEEEENS4_6LayoutINS5_IJSC_SC_SC_EEENS5_IJNSA_ILi0EEESV_SV_EEEEENS5_IJNS4_10UnderscoreESY_SY_EEEEENS4_18SM100_TMA_2SM_LOADENS4_14ComposedLayoutINS4_7SwizzleILi3ELi4ELi3EEENS4_18smem_ptr_flag_bitsILi16EEENST_INS5_IJNSA_ILi8EEESH_EEENS5_IJSH_SC_EEEEEEEvNS4_8identityES11_S1B_vS1C_EENS_8epilogue10collective18CollectiveEpilogueINS1E_23Sm100TmaWarpSpecializedILi4ELi2ELi32ELb1ELb0EEEJNS5_IJSH_SG_SH_EEENS5_IJNST_ISH_SC_EENST_INS5_IJNSA_ILi32EEESB_EEENS5_IJSC_SF_EEEEEEEESJ_SK_SJ_SK_NS1E_6fusion15FusionCallbacksIS1I_NS1Q_17LinearCombinationISJ_fSJ_fLNS_15FloatRoundStyleE2EEES1J_S1P_JEEENS4_5SM1004TMEM4LOAD26SM100_TMEM_LOAD_32dp32b32xENS4_13SM90_TMA_LOADENS12_INS13_ILi2ELi4ELi3EEES16_NST_INS5_IJS17_S1L_EEENS5_IJS1L_SC_EEEEEEENS4_39AutoVectorizingCopyWithAssumedAlignmentILi128EEENS4_14SM90_TMA_STOREES25_S27_S27_EEEvvEEEEvNT_6ParamsE,(.L_x_200 - _ZN7cutlass13device_kernelINS_4gemm6kernel13GemmUniversalIN4cute5tupleIJiiiiEEENS1_10collective13CollectiveMmaINS1_35MainloopSm100TmaUmmaWarpSpecializedILi5ELi2ELi4ENS5_IJNS4_1CILi2EEENSA_ILi1EEESC_EEEEENS5_IJNSA_ILi128EEENSA_ILi256EEENSA_ILi64EEEEEENS_6half_tENS5_IJlSC_lEEESJ_SK_NS4_8TiledMMAINS4_8MMA_AtomIJNS4_26SM100_MMA_F16BF16_2x1SM_SSISJ_SJ_fLi128ELi256ELNS4_4UMMA5MajorE0ELSP_0ELNSO_7ScaleInE0ELSQ_0EEEEEENS4_6LayoutINS5_IJSC_SC_SC_EEENS5_IJNSA_ILi0EEESV_SV_EEEEENS5_IJNS4_10UnderscoreESY_SY_EEEEENS4_18SM100_TMA_2SM_LOADENS4_14ComposedLayoutINS4_7SwizzleILi3ELi4ELi3EEENS4_18smem_ptr_flag_bitsILi16EEENST_INS5_IJNSA_ILi8EEESH_EEENS5_IJSH_SC_EEEEEEEvNS4_8identityES11_S1B_vS1C_EENS_8epilogue10collective18CollectiveEpilogueINS1E_23Sm100TmaWarpSpecializedILi4ELi2ELi32ELb1ELb0EEEJNS5_IJSH_SG_SH_EEENS5_IJNST_ISH_SC_EENST_INS5_IJNSA_ILi32EEESB_EEENS5_IJSC_SF_EEEEEEEESJ_SK_SJ_SK_NS1E_6fusion15FusionCallbacksIS1I_NS1Q_17LinearCombinationISJ_fSJ_fLNS_15FloatRoundStyleE2EEES1J_S1P_JEEENS4_5SM1004TMEM4LOAD26SM100_TMEM_LOAD_32dp32b32xENS4_13SM90_TMA_LOADENS12_INS13_ILi2ELi4ELi3EEES16_NST_INS5_IJS17_S1L_EEENS5_IJS1L_SC_EEEEEEENS4_39AutoVectorizingCopyWithAssumedAlignmentILi128EEENS4_14SM90_TMA_STOREES25_S27_S27_EEEvvEEEEvNT_6ParamsE)
        .other          _ZN7cutlass13device_kernelINS_4gemm6kernel13GemmUniversalIN4cute5tupleIJiiiiEEENS1_10collective13CollectiveMmaINS1_35MainloopSm100TmaUmmaWarpSpecializedILi5ELi2ELi4ENS5_IJNS4_1CILi2EEENSA_ILi1EEESC_EEEEENS5_IJNSA_ILi128EEENSA_ILi256EEENSA_ILi64EEEEEENS_6half_tENS5_IJlSC_lEEESJ_SK_NS4_8TiledMMAINS4_8MMA_AtomIJNS4_26SM100_MMA_F16BF16_2x1SM_SSISJ_SJ_fLi128ELi256ELNS4_4UMMA5MajorE0ELSP_0ELNSO_7ScaleInE0ELSQ_0EEEEEENS4_6LayoutINS5_IJSC_SC_SC_EEENS5_IJNSA_ILi0EEESV_SV_EEEEENS5_IJNS4_10UnderscoreESY_SY_EEEEENS4_18SM100_TMA_2SM_LOADENS4_14ComposedLayoutINS4_7SwizzleILi3ELi4ELi3EEENS4_18smem_ptr_flag_bitsILi16EEENST_INS5_IJNSA_ILi8EEESH_EEENS5_IJSH_SC_EEEEEEEvNS4_8identityES11_S1B_vS1C_EENS_8epilogue10collective18CollectiveEpilogueINS1E_23Sm100TmaWarpSpecializedILi4ELi2ELi32ELb1ELb0EEEJNS5_IJSH_SG_SH_EEENS5_IJNST_ISH_SC_EENST_INS5_IJNSA_ILi32EEESB_EEENS5_IJSC_SF_EEEEEEEESJ_SK_SJ_SK_NS1E_6fusion15FusionCallbacksIS1I_NS1Q_17LinearCombinationISJ_fSJ_fLNS_15FloatRoundStyleE2EEES1J_S1P_JEEENS4_5SM1004TMEM4LOAD26SM100_TMEM_LOAD_32dp32b32xENS4_13SM90_TMA_LOADENS12_INS13_ILi2ELi4ELi3EEES16_NST_INS5_IJS17_S1L_EEENS5_IJS1L_SC_EEEEEEENS4_39AutoVectorizingCopyWithAssumedAlignmentILi128EEENS4_14SM90_TMA_STOREES25_S27_S27_EEEvvEEEEvNT_6ParamsE,@"STO_CUDA_ENTRY STV_DEFAULT"
_ZN7cutlass13device_kernelINS_4gemm6kernel13GemmUniversalIN4cute5tupleIJiiiiEEENS1_10collective13CollectiveMmaINS1_35MainloopSm100TmaUmmaWarpSpecializedILi5ELi2ELi4ENS5_IJNS4_1CILi2EEENSA_ILi1EEESC_EEEEENS5_IJNSA_ILi128EEENSA_ILi256EEENSA_ILi64EEEEEENS_6half_tENS5_IJlSC_lEEESJ_SK_NS4_8TiledMMAINS4_8MMA_AtomIJNS4_26SM100_MMA_F16BF16_2x1SM_SSISJ_SJ_fLi128ELi256ELNS4_4UMMA5MajorE0ELSP_0ELNSO_7ScaleInE0ELSQ_0EEEEEENS4_6LayoutINS5_IJSC_SC_SC_EEENS5_IJNSA_ILi0EEESV_SV_EEEEENS5_IJNS4_10UnderscoreESY_SY_EEEEENS4_18SM100_TMA_2SM_LOADENS4_14ComposedLayoutINS4_7SwizzleILi3ELi4ELi3EEENS4_18smem_ptr_flag_bitsILi16EEENST_INS5_IJNSA_ILi8EEESH_EEENS5_IJSH_SC_EEEEEEEvNS4_8identityES11_S1B_vS1C_EENS_8epilogue10collective18CollectiveEpilogueINS1E_23Sm100TmaWarpSpecializedILi4ELi2ELi32ELb1ELb0EEEJNS5_IJSH_SG_SH_EEENS5_IJNST_ISH_SC_EENST_INS5_IJNSA_ILi32EEESB_EEENS5_IJSC_SF_EEEEEEEESJ_SK_SJ_SK_NS1E_6fusion15FusionCallbacksIS1I_NS1Q_17LinearCombinationISJ_fSJ_fLNS_15FloatRoundStyleE2EEES1J_S1P_JEEENS4_5SM1004TMEM4LOAD26SM100_TMEM_LOAD_32dp32b32xENS4_13SM90_TMA_LOADENS12_INS13_ILi2ELi4ELi3EEES16_NST_INS5_IJS17_S1L_EEENS5_IJS1L_SC_EEEEEEENS4_39AutoVectorizingCopyWithAssumedAlignmentILi128EEENS4_14SM90_TMA_STOREES25_S27_S27_EEEvvEEEEvNT_6ParamsE:
[----:B------:R-:W1:Y:S01]  /*0000*/  LDC R1, c[0x0][0x37c] ;  /* 0x0000df00ff017b82 */ /* 0x000e620000000800 */
[----:B------:R-:W2:Y:S01]  /*0010*/  S2R R105, SR_TID.X ;  /* 0x0000000000697919 */ /* 0x000ea20000002100 */
[----:B------:R-:W3:Y:S06]  /*0020*/  LDCU.64 UR6, c[0x0][0x890] ;  /* 0x00011200ff0677ac */ /* 0x000eec0008000a00 */
[----:B------:R-:W4:Y:S01]  /*0030*/  S2UR UR37, SR_CgaCtaId ;  /* 0x00000000002579c3 */ /* 0x000f220000008800 */
[----:B------:R-:W-:Y:S02]  /*0040*/  PRMT R92, RZ, 0x7610, R92 ;  /* 0x00007610ff5c7816 */ /* 0x000fe4000000005c */
[----:B------:R-:W-:Y:S01]  /*0050*/  ELECT P1, URZ, PT ;  /* 0x0000000000ff782f */ /* 0x000fe20003820000 */
[----:B------:R-:W1:Y:S01]  /*0060*/  LDCU.64 UR46, c[0x0][0x358] ;  /* 0x00006b00ff2e77ac */ /* 0x000e620008000a00 */
[----:B---3--:R-:W-:-:S04]  /*0070*/  UISETP.NE.U32.AND UP0, UPT, UR6, URZ, UPT ;  /* 0x000000ff0600728c */ /* 0x008fc8000bf05070 */
[----:B------:R-:W-:Y:S02]  /*0080*/  UISETP.NE.AND.EX UP0, UPT, UR7, URZ, UPT, UP0 ;  /* 0x000000ff0700728c */ /* 0x000fe4000bf05300 */
[----:B----4-:R-:W-:Y:S02]  /*0090*/  ULOP3.LUT UR5, UR37, 0x1, URZ, 0xc0, !UPT ;  /* 0x0000000125057892 */ /* 0x010fe4000f8ec0ff */
[----:B------:R-:W-:Y:S01]  /*00a0*/  ULOP3.LUT UR4, UR37, 0x1, URZ, 0x3c, !UPT ;  /* 0x0000000125047892 */ /* 0x000fe2000f8e3cff */
[----:B--2---:R-:W-:-:S05]  /*00b0*/  SHF.R.U32.HI R96, RZ, 0x5, R105 ;  /* 0x00000005ff607819 */ /* 0x004fca0000011669 */
[----:B------:R-:W2:Y:S02]  /*00c0*/  SHFL.IDX PT, R0, R96, RZ, 0x1f ;  /* 0x00001fff60007589 */ /* 0x000ea400000e0000 */
[----:B--2---:R-:W-:Y:S01]  /*00d0*/  R2UR UR10, R0 ;  /* 0x00000000000a72ca */ /* 0x004fe200000e0000 */
[----:B-1----:R-:W-:-:S14]  /*00e0*/  BRA.U UP0, `(.L_x_0) ;  /* 0x00000001002c7547 */ /* 0x002fdc000b800000 */
[----:B------:R-:W1:Y:S02]  /*00f0*/  LDCU.64 UR8, c[0x0][0x888] ;  /* 0x00011100ff0877ac */ /* 0x000e640008000a00 */
[----:B-1----:R-:W-:-:S04]  /*0100*/  UISETP.NE.U32.AND UP0, UPT, UR8, URZ, UPT ;  /* 0x000000ff0800728c */ /* 0x002fc8000bf05070 */
[----:B------:R-:W-:-:S09]  /*0110*/  UISETP.NE.AND.EX UP0, UPT, UR9, URZ, UPT, UP0 ;  /* 0x000000ff0900728c */ /* 0x000fd2000bf05300 */
[----:B------:R-:W-:Y:S05]  /*0120*/  BRA.U !UP0, `(.L_x_1) ;  /* 0x0000000108107547 */ /* 0x000fea000b800000 */
[----:B------:R-:W1:Y:S02]  /*0130*/  LDC.64 R2, c[0x0][0x888] ;  /* 0x00022200ff027b82 */ /* 0x000e640000000a00 */
[----:B-1----:R1:W5:Y:S01]  /*0140*/  LDG.E R49, desc[UR46][R2.64] ;  /* 0x0000002e02317981 */ /* 0x002362000c1e1900 */
[----:B------:R-:W-:Y:S01]  /*0150*/  HFMA2 R92, -RZ, RZ, 0, 5.9604644775390625e-08 ;  /* 0x00000001ff5c7431 */ /* 0x000fe200000001ff */
[----:B------:R-:W-:Y:S05]  /*0160*/  BRA `(.L_x_0) ;  /* 0x00000000000c7947 */ /* 0x000fea0003800000 */
.L_x_1:
[----:B------:R-:W1:Y:S01]  /*0170*/  LDCU UR8, c[0x0][0x880] ;  /* 0x00011000ff0877ac */ /* 0x000e620008000800 */
[----:B------:R-:W-:Y:S01]  /*0180*/  HFMA2 R92, -RZ, RZ, 0, 5.9604644775390625e-08 ;  /* 0x00000001ff5c7431 */ /* 0x000fe200000001ff */
[----:B-1----:R-:W-:-:S07]  /*0190*/  MOV R49, UR8 ;  /* 0x0000000800317c02 */ /* 0x002fce0008000f00 */
.L_x_0:
[----:B------:R-:W2:Y:S02]  /*01a0*/  LDCU.64 UR8, c[0x0][0x8b0] ;  /* 0x00011600ff0877ac */ /* 0x000ea40008000a00 */
[----:B--2---:R-:W-:-:S04]  /*01b0*/  UISETP.NE.U32.AND UP0, UPT, UR8, URZ, UPT ;  /* 0x000000ff0800728c */ /* 0x004fc8000bf05070 */
[----:B------:R-:W-:-:S09]  /*01c0*/  UISETP.NE.AND.EX UP0, UPT, UR9, URZ, UPT, UP0 ;  /* 0x000000ff0900728c */ /* 0x000fd2000bf05300 */
[----:B------:R-:W-:Y:S05]  /*01d0*/  BRA.U UP0, `(.L_x_2) ;  /* 0x0000000100247547 */ /* 0x000fea000b800000 */
[----:B------:R-:W2:Y:S02]  /*01e0*/  LDCU.64 UR8, c[0x0][0x8a8] ;  /* 0x00011500ff0877ac */ /* 0x000ea40008000a00 */
[----:B--2---:R-:W-:-:S04]  /*01f0*/  UISETP.NE.U32.AND UP0, UPT, UR8, URZ, UPT ;  /* 0x000000ff0800728c */ /* 0x004fc8000bf05070 */
[----:B------:R-:W-:-:S09]  /*0200*/  UISETP.NE.AND.EX UP0, UPT, UR9, URZ, UPT, UP0 ;  /* 0x000000ff0900728c */ /* 0x000fd2000bf05300 */
[----:B------:R-:W-:Y:S05]  /*0210*/  BRA.U !UP0, `(.L_x_3) ;  /* 0x00000001080c7547 */ /* 0x000fea000b800000 */
[----:B-1----:R-:W1:Y:S02]  /*0220*/  LDC.64 R2, c[0x0][0x8a8] ;  /* 0x00022a00ff027b82 */ /* 0x002e640000000a00 */
[----:B-1----:R2:W5:Y:S01]  /*0230*/  LDG.E R47, desc[UR46][R2.64] ;  /* 0x0000002e022f7981 */ /* 0x002562000c1e1900 */
[----:B------:R-:W-:Y:S05]  /*0240*/  BRA `(.L_x_2) ;  /* 0x0000000000087947 */ /* 0x000fea0003800000 */
.L_x_3:
[----:B------:R-:W2:Y:S02]  /*0250*/  LDCU UR8, c[0x0][0x8a0] ;  /* 0x00011400ff0877ac */ /* 0x000ea40008000800 */
[----:B--2---:R-:W-:Y:S02]  /*0260*/  MOV R47, UR8 ;  /* 0x00000008002f7c02 */ /* 0x004fe40008000f00 */
.L_x_2:
[----:B------:R-:W-:Y:S01]  /*0270*/  IMAD.U32 R0, RZ, RZ, UR10 ;  /* 0x0000000aff007e24 */ /* 0x000fe2000f8e00ff */
[----:B------:R-:W-:Y:S04]  /*0280*/  BSSY.RECONVERGENT B0, `(.L_x_4) ;  /* 0x000000c000007945 */ /* 0x000fe80003800200 */
[C---:B------:R-:W-:Y:S02]  /*0290*/  ISETP.NE.OR P2, PT, R0.reuse, 0x1, !P1 ;  /* 0x000000010000780c */ /* 0x040fe40004f45670 */
[----:B------:R-:W-:-:S11]  /*02a0*/  ISETP.NE.OR P0, PT, R0, 0x3, !P1 ;  /* 0x000000030000780c */ /* 0x000fd60004f05670 */
[----:B------:R-:W-:Y:S05]  /*02b0*/  @P2 BRA `(.L_x_5) ;  /* 0x0000000000202947 */ /* 0x000fea0003800000 */
[----:B------:R-:W3:Y:S02]  /*02c0*/  LDCU.64 UR8, c[0x0][0x348] ;  /* 0x00006900ff0877ac */ /* 0x000ee40008000a00 */
[----:B---3--:R-:W-:Y:S02]  /*02d0*/  UIADD3 UR12, UP1, UPT, UR8, 0x80, URZ ;  /* 0x00000080080c7890 */ /* 0x008fe4000ff3e0ff */
[----:B------:R-:W-:Y:S02]  /*02e0*/  UIADD3 UR8, UP0, UPT, UR8, 0x180, URZ ;  /* 0x0000018008087890 */ /* 0x000fe4000ff1e0ff */
[----:B------:R-:W-:Y:S02]  /*02f0*/  UIADD3.X UR13, UPT, UPT, URZ, UR9, URZ, UP1, !UPT ;  /* 0x00000009ff0d7290 */ /* 0x000fe40008ffe4ff */
[----:B------:R-:W-:-:S07]  /*0300*/  UIADD3.X UR9, UPT, UPT, URZ, UR9, URZ, UP0, !UPT ;  /* 0x00000009ff097290 */ /* 0x000fce00087fe4ff */
[----:B------:R3:W-:Y:S02]  /*0310*/  UTMACCTL.PF [UR12] ;  /* 0x000000000c0079b9 */ /* 0x0007e40008040000 */
[----:B------:R3:W-:Y:S02]  /*0320*/  UTMACCTL.PF [UR8] ;  /* 0x00000000080079b9 */ /* 0x0007e40008040000 */
[----:B---3--:R-:W-:Y:S01]  /*0330*/  NOP ;  /* 0x0000000000007918 */ /* 0x008fe20000000000 */
.L_x_5:
[----:B------:R-:W-:Y:S05]  /*0340*/  BSYNC.RECONVERGENT B0 ;  /* 0x0000000000007941 */ /* 0x000fea0003800200 */
.L_x_4:
[----:B------:R-:W-:Y:S04]  /*0350*/  BSSY.RECONVERGENT B0, `(.L_x_6) ;  /* 0x000000a000007945 */ /* 0x000fe80003800200 */
        /* <DEDUP_REMOVED lines=9> */
.L_x_7:
[----:B------:R-:W-:Y:S05]  /*03f0*/  BSYNC.RECONVERGENT B0 ;  /* 0x0000000000007941 */ /* 0x000fea0003800200 */
.L_x_6:
[----:B------:R-:W3:Y:S01]  /*0400*/  LDCU.64 UR8, c[0x0][0x888] ;  /* 0x00011100ff0877ac */ /* 0x000ee20008000a00 */
[----:B------:R-:W-:Y:S02]  /*0410*/  UISETP.EQ.U32.AND UP1, UPT, UR6, URZ, UPT ;  /* 0x000000ff0600728c */ /* 0x000fe4000bf22070 */
[----:B------:R-:W-:Y:S02]  /*0420*/  UPLOP3.LUT UP5, UPT, UPT, UPT, UPT, 0x80, 0x8 ;  /* 0x000000000008789c */ /* 0x000fe40003faf070 */
[----:B---3--:R-:W-:-:S04]  /*0430*/  UISETP.NE.U32.AND UP0, UPT, UR8, URZ, UPT ;  /* 0x000000ff0800728c */ /* 0x008fc8000bf05070 */
[----:B------:R-:W-:-:S04]  /*0440*/  UISETP.NE.AND.EX UP0, UPT, UR9, URZ, UPT, UP0 ;  /* 0x000000ff0900728c */ /* 0x000fc8000bf05300 */
[----:B------:R-:W-:-:S04]  /*0450*/  UISETP.EQ.OR.EX UP2, UPT, UR7, URZ, !UP0, UP1 ;  /* 0x000000ff0700728c */ /* 0x000fc8000c742710 */
[----:B------:R-:W-:-:S05]  /*0460*/  UP2UR UR50, UPR, URZ, 0x4 ;  /* 0x00000004ff327883 */ /* 0x000fca0008000000 */
[----:B------:R-:W-:Y:S07]  /*0470*/  BRA.U !UP2, `(.L_x_8) ;  /* 0x000000010a207547 */ /* 0x000fee000b800000 */
[----:B------:R-:W-:Y:S01]  /*0480*/  UISETP.NE.U32.AND UP2, UPT, UR6, URZ, UPT ;  /* 0x000000ff0600728c */ /* 0x000fe2000bf45070 */
[----:B-----5:R-:W-:Y:S01]  /*0490*/  FSETP.NEU.AND P0, PT, R49, RZ, PT ;  /* 0x000000ff3100720b */ /* 0x020fe20003f0d000 */
[----:B------:R-:W-:Y:S02]  /*04a0*/  USEL UR6, URZ, 0xffffffff, UP0 ;  /* 0xffffffffff067887 */ /* 0x000fe40008000000 */
[----:B------:R-:W-:-:S10]  /*04b0*/  UISETP.NE.AND.EX UP2, UPT, UR7, URZ, UPT, UP2 ;  /* 0x000000ff0700728c */ /* 0x000fd4000bf45320 */
[----:B------:R-:W-:Y:S01]  /*04c0*/  VOTEU.ANY UP1, P0 ;  /* 0x0000000000ff7886 */ /* 0x000fe20000020100 */
[----:B------:R-:W-:-:S04]  /*04d0*/  @!UP2 USEL UR6, URZ, 0xffffffff, UP1 ;  /* 0xffffffffff06a887 */ /* 0x000fc80008800000 */
[----:B------:R-:W-:-:S04]  /*04e0*/  ULOP3.LUT UR6, UR6, 0x1, URZ, 0xc0, !UPT ;  /* 0x0000000106067892 */ /* 0x000fc8000f8ec0ff */
[----:B------:R-:W-:-:S11]  /*04f0*/  UISETP.NE.U32.AND UP5, UPT, UR6, 0x1, UPT ;  /* 0x000000010600788c */ /* 0x000fd6000bfa5070 */
.L_x_8:
[----:B------:R-:W3:Y:S01]  /*0500*/  SHFL.IDX PT, R0, R96, RZ, 0x1f ;  /* 0x00001fff60007589 */ /* 0x000ee200000e0000 */
[----:B------:R-:W-:-:S04]  /*0510*/  UISETP.NE.AND UP1, UPT, UR10, 0x2, UPT ;  /* 0x000000020a00788c */ /* 0x000fc8000bf25270 */
[----:B------:R-:W-:Y:S02]  /*0520*/  UISETP.EQ.AND UP2, UPT, UR5, URZ, !UP1 ;  /* 0x000000ff0500728c */ /* 0x000fe4000cf42270 */
[----:B------:R-:W-:-:S04]  /*0530*/  USEL UR6, URZ, 0x1, UP1 ;  /* 0x00000001ff067887 */ /* 0x000fc80008800000 */
[----:B------:R-:W-:Y:S02]  /*0540*/  PLOP3.LUT P5, PT, P1, PT, UP2, 0x80, 0x8 ;  /* 0x000000000008781c */ /* 0x000fe40000faf028 */
[----:B---3--:R-:W-:-:S13]  /*0550*/  ISETP.NE.AND P0, PT, R0, RZ, PT ;  /* 0x000000ff0000720c */ /* 0x008fda0003f05270 */
[----:B------:R-:W-:Y:S05]  /*0560*/  @P0 BRA `(.L_x_9) ;  /* 0x00000000004c0947 */ /* 0x000fea0003800000 */
[----:B------:R-:W-:Y:S01]  /*0570*/  UMOV UR8, 0x400 ;  /* 0x0000040000087882 */ /* 0x000fe20000000000 */
[----:B------:R-:W-:Y:S01]  /*0580*/  UMOV UR7, 0x1 ;  /* 0x0000000100077882 */ /* 0x000fe20000000000 */
[----:B------:R-:W-:Y:S02]  /*0590*/  ULEA UR8, UR37, UR8, 0x18 ;  /* 0x0000000825087291 */ /* 0x000fe4000f8ec0ff */
[----:B------:R-:W-:-:S04]  /*05a0*/  UIADD3 UR12, UPT, UPT, -UR7, 0x100000, URZ ;  /* 0x00100000070c7890 */ /* 0x000fc8000fffe1ff */
[----:B------:R-:W-:Y:S02]  /*05b0*/  USHF.L.U32 UR13, UR12, 0xb, URZ ;  /* 0x0000000b0c0d7899 */ /* 0x000fe400080006ff */
[----:B------:R-:W-:Y:S01]  /*05c0*/  USHF.L.U32 UR12, UR12, 0x1, URZ ;  /* 0x000000010c0c7899 */ /* 0x000fe200080006ff */
[----:B------:R-:W-:Y:S01]  /*05d0*/  ELECT P0, URZ, PT ;  /* 0x0000000000ff782f */ /* 0x000fe20003800000 */
[----:B------:R-:W3:Y:S10]  /*05e0*/  FENCE.VIEW.ASYNC.S ;  /* 0x00000000000073c6 */ /* 0x000ef40000000000 */
[----:B---3--:R3:W4:Y:S01]  /*05f0*/  SYNCS.EXCH.64 URZ, [UR8], UR12 ;  /* 0x0000000c08ff75b2 */ /* 0x0087220008000100 */
[----:B------:R3:W1:Y:S01]  /*0600*/  SYNCS.EXCH.64 URZ, [UR8+0x28], UR12 ;  /* 0x0000280c08ff75b2 */ /* 0x0006620008000100 */
        /* <DEDUP_REMOVED lines=8> */
[----:B------:R-:W-:Y:S01]  /*0690*/  NOP ;  /* 0x0000000000007918 */ /* 0x000fe20000000000 */
.L_x_9:
[----:B------:R-:W2:Y:S01]  /*06a0*/  SHFL.IDX PT, R0, R96, RZ, 0x1f ;  /* 0x00001fff60007589 */ /* 0x000ea200000e0000 */
[----:B------:R-:W-:Y:S01]  /*06b0*/  NOP ;  /* 0x0000000000007918 */ /* 0x000fe20000000000 */
[----:B--2---:R-:W-:-:S13]  /*06c0*/  ISETP.NE.AND P0, PT, R0, 0x1, PT ;  /* 0x000000010000780c */ /* 0x004fda0003f05270 */
[----:B------:R-:W-:Y:S05]  /*06d0*/  @P0 BRA `(.L_x_10) ;  /* 0x0000000000540947 */ /* 0x000fea0003800000 */
[----:B------:R-:W-:Y:S01]  /*06e0*/  UMOV UR9, 0x400 ;  /* 0x0000040000097882 */ /* 0x000fe20000000000 */
[----:B---3--:R-:W-:Y:S01]  /*06f0*/  UMOV UR8, 0x20 ;  /* 0x0000002000087882 */ /* 0x008fe20000000000 */
[----:B------:R-:W-:Y:S01]  /*0700*/  UMOV UR7, 0x80 ;  /* 0x0000008000077882 */ /* 0x000fe20000000000 */
[----:B------:R-:W-:Y:S02]  /*0710*/  ULEA UR9, UR37, UR9, 0x18 ;  /* 0x0000000925097291 */ /* 0x000fe4000f8ec0ff */
[----:B------:R-:W-:-:S04]  /*0720*/  UIADD3 UR12, UPT, UPT, -UR8, 0x100000, URZ ;  /* 0x00100000080c7890 */ /* 0x000fc8000fffe1ff */
[----:B------:R-:W-:Y:S02]  /*0730*/  USHF.L.U32 UR13, UR12, 0xb, URZ ;  /* 0x0000000b0c0d7899 */ /* 0x000fe400080006ff */
[----:B------:R-:W-:Y:S02]  /*0740*/  USHF.L.U32 UR12, UR12, 0x1, URZ ;  /* 0x000000010c0c7899 */ /* 0x000fe400080006ff */
[----:B------:R-:W-:-:S04]  /*0750*/  UIADD3 UR14, UPT, UPT, -UR7, 0x100000, URZ ;  /* 0x00100000070e7890 */ /* 0x000fc8000fffe1ff */
[----:B------:R-:W-:Y:S02]  /*0760*/  USHF.L.U32 UR15, UR14, 0xb, URZ ;  /* 0x0000000b0e0f7899 */ /* 0x000fe400080006ff */
[----:B------:R-:W-:Y:S01]  /*0770*/  USHF.L.U32 UR14, UR14, 0x1, URZ ;  /* 0x000000010e0e7899 */ /* 0x000fe200080006ff */
[----:B------:R-:W-:Y:S01]  /*0780*/  ELECT P0, URZ, PT ;  /* 0x0000000000ff782f */ /* 0x000fe20003800000 */
[----:B------:R-:W2:Y:S02]  /*0790*/  FENCE.VIEW.ASYNC.S ;  /* 0x00000000000073c6 */ /* 0x000ea40000000000 */
[----:B--2---:R2:W3:Y:S08]  /*07a0*/  SYNCS.EXCH.64 URZ, [UR9+0x50], UR12 ;  /* 0x0000500c09ff75b2 */ /* 0x0044f00008000100 */
        /* <DEDUP_REMOVED lines=8> */
.L_x_10:
[----:B------:R-:W4:Y:S01]  /*0830*/  SHFL.IDX PT, R0, R96, RZ, 0x1f ;  /* 0x00001fff60007589 */ /* 0x000f2200000e0000 */
[----:B------:R-:W-:Y:S01]  /*0840*/  NOP ;  /* 0x0000000000007918 */ /* 0x000fe20000000000 */
[----:B----4-:R-:W-:-:S13]  /*0850*/  ISETP.NE.AND P0, PT, R0, 0x3, PT ;  /* 0x000000030000780c */ /* 0x010fda0003f05270 */
[----:B------:R-:W-:Y:S05]  /*0860*/  @P0 BRA `(.L_x_11) ;  /* 0x00000000002c0947 */ /* 0x000fea0003800000 */
[----:B---3--:R-:W-:Y:S01]  /*0870*/  UMOV UR8, 0x400 ;  /* 0x0000040000087882 */ /* 0x008fe20000000000 */
[----:B------:R-:W-:Y:S01]  /*0880*/  UMOV UR7, 0x20 ;  /* 0x0000002000077882 */ /* 0x000fe20000000000 */
[----:B------:R-:W-:Y:S02]  /*0890*/  ULEA UR8, UR37, UR8, 0x18 ;  /* 0x0000000825087291 */ /* 0x000fe4000f8ec0ff */
[----:B--2---:R-:W-:-:S04]  /*08a0*/  UIADD3 UR12, UPT, UPT, -UR7, 0x100000, URZ ;  /* 0x00100000070c7890 */ /* 0x004fc8000fffe1ff */
[----:B------:R-:W-:Y:S02]  /*08b0*/  USHF.L.U32 UR13, UR12, 0xb, URZ ;  /* 0x0000000b0c0d7899 */ /* 0x000fe400080006ff */
[----:B------:R-:W-:Y:S01]  /*08c0*/  USHF.L.U32 UR12, UR12, 0x1, URZ ;  /* 0x000000010c0c7899 */ /* 0x000fe200080006ff */
[----:B------:R-:W-:Y:S01]  /*08d0*/  ELECT P0, URZ, PT ;  /* 0x0000000000ff782f */ /* 0x000fe20003800000 */
[----:B------:R-:W2:Y:S10]  /*08e0*/  FENCE.VIEW.ASYNC.S ;  /* 0x00000000000073c6 */ /* 0x000eb40000000000 */
[----:B--2---:R4:W2:Y:S01]  /*08f0*/  SYNCS.EXCH.64 URZ, [UR8+0x90], UR12 ;  /* 0x0000900c08ff75b2 */ /* 0x0048a20008000100 */
[----:B------:R4:W3:Y:S02]  /*0900*/  SYNCS.EXCH.64 URZ, [UR8+0x98], UR12 ;  /* 0x0000980c08ff75b2 */ /* 0x0008e40008000100 */
[----:B----4-:R-:W-:Y:S01]  /*0910*/  NOP ;  /* 0x0000000000007918 */ /* 0x010fe20000000000 */
.L_x_11:
[----:B------:R-:W4:Y:S01]  /*0920*/  SHFL.IDX PT, R0, R96, RZ, 0x1f ;  /* 0x00001fff60007589 */ /* 0x000f2200000e0000 */
[----:B------:R-:W-:Y:S01]  /*0930*/  NOP ;  /* 0x0000000000007918 */ /* 0x000fe20000000000 */
[----:B----4-:R-:W-:-:S13]  /*0940*/  ISETP.NE.AND P0, PT, R0, 0x4, PT ;  /* 0x000000040000780c */ /* 0x010fda0003f05270 */
[----:B------:R-:W-:Y:S05]  /*0950*/  @P0 BRA `(.L_x_12) ;  /* 0x0000000000480947 */ /* 0x000fea0003800000 */
[----:B--2---:R-:W-:Y:S01]  /*0960*/  UMOV UR9, 0x1e0 ;  /* 0x000001e000097882 */ /* 0x004fe20000000000 */
[----:B---3--:R-:W-:Y:S01]  /*0970*/  UMOV UR8, 0x400 ;  /* 0x0000040000087882 */ /* 0x008fe20000000000 */
[----:B------:R-:W-:Y:S01]  /*0980*/  USEL UR9, UR9, 0x1a0, UP5 ;  /* 0x000001a009097887 */ /* 0x000fe2000a800000 */
        /* <DEDUP_REMOVED lines=10> */
[----:B--2---:R4:W2:Y:S08]  /*0a30*/  SYNCS.EXCH.64 URZ, [UR8+0xa0], UR12 ;  /* 0x0000a00c08ff75b2 */ /* 0x0048b00008000100 */
[----:B------:R4:W3:Y:S01]  /*0a40*/  SYNCS.EXCH.64 URZ, [UR8+0xb0], UR14 ;  /* 0x0000b00e08ff75b2 */ /* 0x0008e20008000100 */
[----:B------:R4:W1:Y:S01]  /*0a50*/  SYNCS.EXCH.64 URZ, [UR8+0xa8], UR12 ;  /* 0x0000a80c08ff75b2 */ /* 0x0008620008000100 */
[----:B------:R4:W1:Y:S02]  /*0a60*/  SYNCS.EXCH.64 URZ, [UR8+0xb8], UR14 ;  /* 0x0000b80e08ff75b2 */ /* 0x0008640008000100 */
[----:B----4-:R-:W-:Y:S01]  /*0a70*/  NOP ;  /* 0x0000000000007918 */ /* 0x010fe20000000000 */
.L_x_12:
[----:B------:R-:W4:Y:S01]  /*0a80*/  SHFL.IDX PT, R0, R96, RZ, 0x1f ;  /* 0x00001fff60007589 */ /* 0x000f2200000e0000 */
[----:B------:R-:W-:Y:S01]  /*0a90*/  NOP ;  /* 0x0000000000007918 */ /* 0x000fe20000000000 */
[----:B----4-:R-:W-:-:S13]  /*0aa0*/  ISETP.NE.AND P0, PT, R0, 0x5, PT ;  /* 0x000000050000780c */ /* 0x010fda0003f05270 */
[----:B------:R-:W-:Y:S05]  /*0ab0*/  @P0 BRA `(.L_x_13) ;  /* 0x0000000000540947 */ /* 0x000fea0003800000 */
[----:B--2---:R-:W-:Y:S01]  /*0ac0*/  UMOV UR9, 0x400 ;  /* 0x0000040000097882 */ /* 0x004fe20000000000 */
        /* <DEDUP_REMOVED lines=14> */
[----:B------:R4:W1:Y:S01]  /*0bb0*/  SYNCS.EXCH.64 URZ, [UR9+0xe8], UR14 ;  /* 0x0000e80e09ff75b2 */ /* 0x0008620008000100 */
[----:B------:R4:W1:Y:S01]  /*0bc0*/  SYNCS.EXCH.64 URZ, [UR9+0xd0], UR12 ;  /* 0x0000d00c09ff75b2 */ /* 0x0008620008000100 */
[----:B------:R4:W1:Y:S01]  /*0bd0*/  SYNCS.EXCH.64 URZ, [UR9+0xf0], UR14 ;  /* 0x0000f00e09ff75b2 */ /* 0x0008620008000100 */
[----:B------:R4:W1:Y:S01]  /*0be0*/  SYNCS.EXCH.64 URZ, [UR9+0xd8], UR12 ;  /* 0x0000d80c09ff75b2 */ /* 0x0008620008000100 */
[----:B------:R4:W1:Y:S02]  /*0bf0*/  SYNCS.EXCH.64 URZ, [UR9+0xf8], UR14 ;  /* 0x0000f80e09ff75b2 */ /* 0x0008640008000100 */
[----:B----4-:R-:W-:Y:S01]  /*0c00*/  NOP ;  /* 0x0000000000007918 */ /* 0x010fe20000000000 */
.L_x_13:
[----:B------:R-:W4:Y:S01]  /*0c10*/  SHFL.IDX PT, R0, R96, RZ, 0x1f ;  /* 0x00001fff60007589 */ /* 0x000f2200000e0000 */
[----:B------:R-:W-:Y:S01]  /*0c20*/  ISETP.NE.OR P1, PT, RZ, UR10, !P1 ;  /* 0x0000000aff007c0c */ /* 0x000fe2000cf25670 */
        /* <DEDUP_REMOVED lines=12> */
[----:B------:R4:W3:Y:S01]  /*0cf0*/  SYNCS.EXCH.64 URZ, [UR8+0x110], UR12 ;  /* 0x0001100c08ff75b2 */ /* 0x0008e20008000100 */
[----:B------:R4:W1:Y:S01]  /*0d00*/  SYNCS.EXCH.64 URZ, [UR8+0x108], UR12 ;  /* 0x0001080c08ff75b2 */ /* 0x0008620008000100 */
[----:B------:R4:W1:Y:S02]  /*0d10*/  SYNCS.EXCH.64 URZ, [UR8+0x118], UR12 ;  /* 0x0001180c08ff75b2 */ /* 0x0008640008000100 */
[----:B----4-:R-:W-:Y:S01]  /*0d20*/  NOP ;  /* 0x0000000000007918 */ /* 0x010fe20000000000 */
.L_x_14:
[----:B------:R-:W-:Y:S01]  /*0d30*/  VOTEU.ALL UP1, P1 ;  /* 0x0000000000ff7886 */ /* 0x000fe20000820000 */
[----:B---3--:R-:W3:Y:S01]  /*0d40*/  LDCU UR8, c[0x0][0x36c] ;  /* 0x00006d80ff0877ac */ /* 0x008ee20008000800 */
[----:B------:R-:W-:Y:S01]  /*0d50*/  NOP ;  /* 0x0000000000007918 */ /* 0x000fe20000000000 */
[----:B------:R-:W-:Y:S01]  /*0d60*/  LOP3.LUT R10, R105, 0x1f, RZ, 0xc0, !PT ;  /* 0x0000001f690a7812 */ /* 0x000fe200078ec0ff */
[----:B--2---:R-:W-:Y:S01]  /*0d70*/  UMOV UR12, 0x20 ;  /* 0x00000020000c7882 */ /* 0x004fe20000000000 */
[----:B------:R-:W-:Y:S01]  /*0d80*/  @!UP1 UMOV UR7, 0x400 ;  /* 0x0000040000079882 */ /* 0x000fe20000000000 */
[----:B------:R-:W-:-:S04]  /*0d90*/  @!UP1 UIADD3 UR12, UPT, UPT, -UR12, 0x100000, URZ ;  /* 0x001000000c0c9890 */ /* 0x000fc8000fffe1ff */
[----:B------:R-:W-:Y:S02]  /*0da0*/  @!UP1 USHF.L.U32 UR13, UR12, 0xb, URZ ;  /* 0x0000000b0c0d9899 */ /* 0x000fe400080006ff */
[----:B------:R-:W-:Y:S02]  /*0db0*/  @!UP1 USHF.L.U32 UR12, UR12, 0x1, URZ ;  /* 0x000000010c0c9899 */ /* 0x000fe400080006ff */
[----:B------:R-:W-:Y:S01]  /*0dc0*/  @!UP1 ULEA UR7, UR37, UR7, 0x18 ;  /* 0x0000000725079291 */ /* 0x000fe2000f8ec0ff */
[----:B------:R-:W-:Y:S01]  /*0dd0*/  VOTEU.ALL UP1, P1 ;  /* 0x0000000000ff7886 */ /* 0x000fe20000820000 */
[----:B------:R-:W-:Y:S01]  /*0de0*/  UISETP.NE.AND UP4, UPT, UR10, URZ, UPT ;  /* 0x000000ff0a00728c */ /* 0x000fe2000bf85270 */
[----:B------:R-:W2:Y:S09]  /*0df0*/  FENCE.VIEW.ASYNC.S ;  /* 0x00000000000073c6 */ /* 0x000eb20000000000 */
[----:B--2---:R2:W4:Y:S01]  /*0e00*/  @!UP1 SYNCS.EXCH.64 URZ, [UR7+0x120], UR12 ;  /* 0x0001200c07ff95b2 */ /* 0x0045220008000100 */
[----:B---3--:R-:W-:-:S09]  /*0e10*/  UISETP.EQ.U32.AND UP1, UPT, UR8, 0x1, UPT ;  /* 0x000000010800788c */ /* 0x008fd2000bf22070 */
[----:B------:R-:W-:Y:S05]  /*0e20*/  BRA.U !UP1, `(.L_x_15) ;  /* 0x0000000109087547 */ /* 0x000fea000b800000 */
[----:B-1--4-:R-:W-:Y:S01]  /*0e30*/  UCGABAR_ARV ;  /* 0x00000000000079c7 */ /* 0x012fe20008000000 */
[----:B------:R-:W-:Y:S05]  /*0e40*/  BRA `(.L_x_16) ;  /* 0x0000000000047947 */ /* 0x000fea0003800000 */
.L_x_15:
[----:B-1--4-:R-:W-:Y:S01]  /*0e50*/  NOP ;  /* 0x0000000000007918 */ /* 0x012fe20000000000 */
.L_x_16:
[----:B------:R-:W1:Y:S01]  /*0e60*/  S2R R15, SR_CTAID.Y ;  /* 0x00000000000f7919 */ /* 0x000e620000002600 */
[----:B------:R-:W-:-:S05]  /*0e70*/  CS2R.32 R91, SR_CgaSize ;  /* 0x00000000005b7805 */ /* 0x000fca0000008a00 */
[----:B------:R-:W-:-:S05]  /*0e80*/  IMAD R91, R91, -0xa0, RZ ;  /* 0xffffff605b5b7824 */ /* 0x000fca00078e02ff */
[----:B--2---:R-:W-:-:S14]  /*0e90*/  R2UR UR7, R91 ;  /* 0x000000005b0772ca */ /* 0x004fdc00000e0000 */
[----:B------:R-:W2:Y:S01]  /*0ea0*/  LDCU UR7, c[0x0][UR7+0x2b4] ;  /* 0x00005680070777ac */ /* 0x000ea20008000800 */
[----:B------:R-:W-:-:S05]  /*0eb0*/  CS2R.32 R0, SR_CgaSize ;  /* 0x0000000000007805 */ /* 0x000fca0000008a00 */
[----:B------:R-:W-:-:S06]  /*0ec0*/  IMAD R0, R0, -0xa0, RZ ;  /* 0xffffff6000007824 */ /* 0x000fcc00078e02ff */
[----:B------:R-:W3:Y:S01]  /*0ed0*/  LDC R0, c[0x0][R0+0x2a4] ;  /* 0x0000a90000007b82 */ /* 0x000ee20000000800 */
[----:B------:R-:W-:Y:S01]  /*0ee0*/  PRMT R8, RZ, 0x7610, R8 ;  /* 0x00007610ff087816 */ /* 0x000fe20000000008 */
[----:B------:R-:W4:Y:S01]  /*0ef0*/  S2R R9, SR_CTAID.X ;  /* 0x0000000000097919 */ /* 0x000f220000002500 */
[----:B------:R-:W-:-:S05]  /*0f00*/  CS2R.32 R91, SR_CgaSize ;  /* 0x00000000005b7805 */ /* 0x000fca0000008a00 */
[----:B------:R-:W-:-:S05]  /*0f10*/  IMAD R91, R91, -0xa0, RZ ;  /* 0xffffff605b5b7824 */ /* 0x000fca00078e02ff */
[----:B------:R-:W-:-:S14]  /*0f20*/  R2UR UR8, R91 ;  /* 0x000000005b0872ca */ /* 0x000fdc00000e0000 */
[----:B------:R-:W3:Y:S01]  /*0f30*/  LDCU UR8, c[0x0][UR8+0x2b0] ;  /* 0x00005600080877ac */ /* 0x000ee20008000800 */
[----:B------:R-:W-:Y:S01]  /*0f40*/  UISETP.NE.AND UP2, UPT, UR10, 0x2, UPT ;  /* 0x000000020a00788c */ /* 0x000fe2000bf45270 */
[----:B------:R-:W2:Y:S01]  /*0f50*/  LDC R11, c[0x0][0xb24] ;  /* 0x0002c900ff0b7b82 */ /* 0x000ea20000000800 */
[----:B------:R-:W-:-:S05]  /*0f60*/  CS2R.32 R2, SR_CgaSize ;  /* 0x0000000000027805 */ /* 0x000fca0000008a00 */
[----:B------:R-:W-:-:S06]  /*0f70*/  IMAD R2, R2, -0xa0, RZ ;  /* 0xffffff6002027824 */ /* 0x000fcc00078e02ff */
[----:B------:R-:W3:Y:S08]  /*0f80*/  LDC R2, c[0x0][R2+0x2a0] ;  /* 0x0000a80002027b82 */ /* 0x000ef00000000800 */
[----:B------:R-:W3:Y:S01]  /*0f90*/  LDC R40, c[0x0][0xb24] ;  /* 0x0002c900ff287b82 */ /* 0x000ee20000000800 */
[----:B-1----:R-:W-:-:S07]  /*0fa0*/  I2FP.F32.U32 R90, R15 ;  /* 0x0000000f005a7245 */ /* 0x002fce0000201000 */
[----:B------:R-:W1:Y:S01]  /*0fb0*/  S2UR UR36, SR_CTAID.Z ;  /* 0x00000000002479c3 */ /* 0x000e620000002700 */
[----:B--2---:R-:W-:Y:S01]  /*0fc0*/  ISETP.GE.AND P0, PT, R11, 0x1, PT ;  /* 0x000000010b00780c */ /* 0x004fe20003f06270 */
[----:B----4-:R-:W-:Y:S01]  /*0fd0*/  IMAD.MOV.U32 R14, RZ, RZ, R9 ;  /* 0x000000ffff0e7224 */ /* 0x010fe200078e0009 */
[----:B------:R-:W-:Y:S01]  /*0fe0*/  I2FP.F32.U32 R91, R9 ;  /* 0x00000009005b7245 */ /* 0x000fe20000201000 */
[----:B------:R-:W-:Y:S01]  /*0ff0*/  FMUL R90, R90, UR7 ;  /* 0x000000075a5a7c20 */ /* 0x000fe20008400000 */
[----:B------:R-:W2:Y:S03]  /*1000*/  LDCU UR7, c[0x0][0xb30] ;  /* 0x00016600ff0777ac */ /* 0x000ea60008000800 */
[----:B---3--:R-:W-:Y:S02]  /*1010*/  FMUL R91, R91, UR8 ;  /* 0x000000085b5b7c20 */ /* 0x008fe40008400000 */
[----:B------:R-:W3:Y:S08]  /*1020*/  F2I.U32.TRUNC.NTZ R90, R90 ;  /* 0x0000005a005a7305 */ /* 0x000ef0000020f000 */
[----:B------:R-:W4:Y:S01]  /*1030*/  F2I.U32.TRUNC.NTZ R91, R91 ;  /* 0x0000005b005b7305 */ /* 0x000f22000020f000 */
[----:B--2---:R-:W-:Y:S01]  /*1040*/  UISETP.NE.AND UP3, UPT, UR7, 0x1, UPT ;  /* 0x000000010700788c */ /* 0x004fe2000bf65270 */
[----:B---3--:R-:W-:-:S05]  /*1050*/  IADD3 R90, PT, PT, -R90, RZ, RZ ;  /* 0x000000ff5a5a7210 */ /* 0x008fca0007ffe1ff */
[----:B------:R-:W-:Y:S01]  /*1060*/  IMAD R90, R0, R90, R15 ;  /* 0x0000005a005a7224 */ /* 0x000fe200078e020f */
[----:B------:R-:W-:Y:S01]  /*1070*/  PRMT R0, RZ, 0x7610, R0 ;  /* 0x00007610ff007816 */ /* 0x000fe20000000000 */
[----:B----4-:R-:W-:-:S04]  /*1080*/  IMAD.MOV R91, RZ, RZ, -R91 ;  /* 0x000000ffff5b7224 */ /* 0x010fc800078e0a5b */
[----:B------:R-:W-:Y:S01]  /*1090*/  IMAD R91, R2, R91, R9 ;  /* 0x0000005b025b7224 */ /* 0x000fe200078e0209 */
[----:B-1----:R-:W-:Y:S06]  /*10a0*/  BRA.U UP4, `(.L_x_17) ;  /* 0x0000000104247547 */ /* 0x002fec000b800000 */
[----:B------:R-:W-:Y:S01]  /*10b0*/  ISETP.NE.AND P1, PT, R90, RZ, PT ;  /* 0x000000ff5a00720c */ /* 0x000fe20003f25270 */
[----:B------:R-:W-:Y:S01]  /*10c0*/  IMAD.MOV.U32 R0, RZ, RZ, 0x3 ;  /* 0x00000003ff007424 */ /* 0x000fe200078e00ff */
[C---:B------:R-:W-:Y:S02]  /*10d0*/  LOP3.LUT R2, R91.reuse, 0xfffffffe, RZ, 0xc0, !PT ;  /* 0xfffffffe5b027812 */ /* 0x040fe400078ec0ff */
[----:B------:R-:W-:Y:S02]  /*10e0*/  ISETP.LT.U32.OR P1, PT, R91, 0x2, !P1 ;  /* 0x000000025b00780c */ /* 0x000fe40004f21470 */
[----:B------:R-:W-:Y:S02]  /*10f0*/  SHF.L.U32 R0, R0, R2, RZ ;  /* 0x0000000200007219 */ /* 0x000fe400000006ff */
[----:B------:R-:W-:Y:S02]  /*1100*/  SEL R4, RZ, 0x1, !P1 ;  /* 0x00000001ff047807 */ /* 0x000fe40004800000 */
[----:B------:R-:W-:-:S05]  /*1110*/  SEL R3, RZ, 0x2, !P1 ;  /* 0x00000002ff037807 */ /* 0x000fca0004800000 */
[----:B------:R-:W-:-:S05]  /*1120*/  IMAD.IADD R3, R4, 0x1, R3 ;  /* 0x0000000104037824 */ /* 0x000fca00078e0203 */
[----:B------:R-:W-:Y:S02]  /*1130*/  PRMT R8, R3, 0x7610, R8 ;  /* 0x0000761003087816 */ /* 0x000fe40000000008 */
.L_x_17:
[----:B------:R-:W-:Y:S05]  /*1140*/  @!P0 BRA `(.L_x_18) ;  /* 0x0000000000b88947 */ /* 0x000fea0003800000 */
[----:B------:R-:W1:Y:S01]  /*1150*/  LDC.64 R4, c[0x0][0xb18] ;  /* 0x0002c600ff047b82 */ /* 0x000e620000000a00 */
[----:B------:R-:W-:-:S07]  /*1160*/  ISETP.NE.AND P0, PT, R11, 0x1, PT ;  /* 0x000000010b00780c */ /* 0x000fce0003f05270 */
[----:B------:R-:W2:Y:S08]  /*1170*/  LDC R14, c[0x0][0xb0c] ;  /* 0x0002c300ff0e7b82 */ /* 0x000eb00000000800 */
[----:B------:R-:W3:Y:S08]  /*1180*/  LDC R16, c[0x0][0x370] ;  /* 0x0000dc00ff107b82 */ /* 0x000ef00000000800 */
[----:B------:R-:W4:Y:S01]  /*1190*/  LDC R13, c[0x0][0x374] ;  /* 0x0000dd00ff0d7b82 */ /* 0x000f220000000800 */
[----:B-1----:R-:W-:-:S07]  /*11a0*/  ISETP.NE.AND P1, PT, R4, 0x1, PT ;  /* 0x000000010400780c */ /* 0x002fce0003f25270 */
[----:B------:R-:W3:Y:S01]  /*11b0*/  LDC.64 R6, c[0x0][0xb10] ;  /* 0x0002c400ff067b82 */ /* 0x000ee20000000a00 */
[----:B--2---:R-:W-:-:S07]  /*11c0*/  ISETP.NE.AND P2, PT, R14, 0x1, PT ;  /* 0x000000010e00780c */ /* 0x004fce0003f45270 */
[----:B------:R-:W1:Y:S08]  /*11d0*/  LDC R12, c[0x0][0xb20] ;  /* 0x0002c800ff0c7b82 */ /* 0x000e700000000800 */
[----:B------:R-:W2:Y:S01]  /*11e0*/  LDC.64 R2, c[0x0][0xb28] ;  /* 0x0002ca00ff027b82 */ /* 0x000ea20000000a00 */
[----:B----4-:R-:W-:-:S04]  /*11f0*/  IMAD.HI.U32 R17, R13, R5, RZ ;  /* 0x000000050d117227 */ /* 0x010fc800078e00ff */
[----:B------:R-:W-:-:S04]  /*1200*/  IMAD.HI.U32 R5, R15, R5, RZ ;  /* 0x000000050f057227 */ /* 0x000fc800078e00ff */
[----:B---3--:R-:W-:-:S05]  /*1210*/  IMAD.HI.U32 R18, R16, R6, RZ ;  /* 0x0000000610127227 */ /* 0x008fca00078e00ff */
[-C--:B------:R-:W-:Y:S01]  /*1220*/  @P2 SHF.R.U32.HI R16, RZ, R7.reuse, R18 ;  /* 0x00000007ff102219 */ /* 0x080fe20000011612 */
[----:B------:R-:W-:Y:S01]  /*1230*/  IMAD.HI.U32 R18, R9, R6, RZ ;  /* 0x0000000609127227 */ /* 0x000fe200078e00ff */
[-C--:B-1----:R-:W-:Y:S02]  /*1240*/  @P1 SHF.R.U32.HI R13, RZ, R12.reuse, R17 ;  /* 0x0000000cff0d1219 */ /* 0x082fe40000011611 */
[----:B------:R-:W-:Y:S02]  /*1250*/  SHF.R.U32.HI R5, RZ, R12, R5 ;  /* 0x0000000cff057219 */ /* 0x000fe40000011605 */
[----:B------:R-:W-:Y:S02]  /*1260*/  SHF.R.U32.HI R18, RZ, R7, R18 ;  /* 0x00000007ff127219 */ /* 0x000fe40000011612 */
[----:B------:R-:W-:Y:S01]  /*1270*/  SEL R5, R15, R5, !P1 ;  /* 0x000000050f057207 */ /* 0x000fe20004800000 */
[----:B--2---:R-:W-:Y:S01]  /*1280*/  IMAD.HI.U32 R17, R13, R2, RZ ;  /* 0x000000020d117227 */ /* 0x004fe200078e00ff */
[----:B------:R-:W-:-:S03]  /*1290*/  SEL R18, R9, R18, !P2 ;  /* 0x0000001209127207 */ /* 0x000fc60005000000 */
[----:B------:R-:W-:Y:S01]  /*12a0*/  IMAD.HI.U32 R6, R16, R2, RZ ;  /* 0x0000000210067227 */ /* 0x000fe200078e00ff */
[----:B------:R-:W-:-:S04]  /*12b0*/  @P0 SHF.R.U32.HI R13, RZ, R3, R17 ;  /* 0x00000003ff0d0219 */ /* 0x000fc80000011611 */
[----:B------:R-:W-:Y:S01]  /*12c0*/  @P0 SHF.R.U32.HI R16, RZ, R3, R6 ;  /* 0x00000003ff100219 */ /* 0x000fe20000011606 */
[----:B------:R-:W-:-:S04]  /*12d0*/  IMAD R13, R13, R11, RZ ;  /* 0x0000000b0d0d7224 */ /* 0x000fc800078e02ff */
[----:B------:R-:W-:Y:S01]  /*12e0*/  IMAD R6, R16, R11, RZ ;  /* 0x0000000b10067224 */ /* 0x000fe200078e02ff */
[----:B------:R-:W-:-:S04]  /*12f0*/  ISETP.GE.AND P1, PT, R5, R13, PT ;  /* 0x0000000d0500720c */ /* 0x000fc80003f26270 */
[----:B------:R-:W-:Y:S01]  /*1300*/  ISETP.GE.OR P1, PT, R18, R6, P1 ;  /* 0x000000061200720c */ /* 0x000fe20000f26670 */
[----:B------:R-:W-:-:S05]  /*1310*/  IMAD.HI.U32 R6, R5, R2, RZ ;  /* 0x0000000205067227 */ /* 0x000fca00078e00ff */
[----:B------:R-:W-:-:S04]  /*1320*/  SHF.R.U32.HI R6, RZ, R3, R6 ;  /* 0x00000003ff067219 */ /* 0x000fc80000011606 */
[----:B------:R-:W-:-:S03]  /*1330*/  SEL R6, R5, R6, !P0 ;  /* 0x0000000605067207 */ /* 0x000fc60004000000 */
[----:B------:R-:W-:Y:S01]  /*1340*/  @!P1 IMAD.HI.U32 R7, R18, R2, RZ ;  /* 0x0000000212079227 */ /* 0x000fe200078e00ff */
[----:B------:R-:W-:-:S04]  /*1350*/  IADD3 R2, PT, PT, -R6, RZ, RZ ;  /* 0x000000ff06027210 */ /* 0x000fc80007ffe1ff */
[----:B------:R-:W-:Y:S01]  /*1360*/  @!P1 SHF.R.U32.HI R3, RZ, R3, R7 ;  /* 0x00000003ff039219 */ /* 0x000fe20000011607 */
[----:B------:R-:W-:Y:S01]  /*1370*/  IMAD R2, R11, R2, R5 ;  /* 0x000000020b027224 */ /* 0x000fe200078e0205 */
[----:B------:R-:W-:Y:S02]  /*1380*/  IADD3 R7, PT, PT, -R5, RZ, RZ ;  /* 0x000000ff05077210 */ /* 0x000fe40007ffe1ff */
[----:B------:R-:W-:-:S03]  /*1390*/  @!P1 SEL R3, R18, R3, !P0 ;  /* 0x0000000312039207 */ /* 0x000fc60004000000 */
[----:B------:R-:W-:Y:S02]  /*13a0*/  IMAD R7, R4, R7, R15 ;  /* 0x0000000704077224 */ /* 0x000fe400078e020f */
[--C-:B------:R-:W-:Y:S02]  /*13b0*/  @!P1 IMAD.IADD R6, R6, 0x1, -R3.reuse ;  /* 0x0000000106069824 */ /* 0x100fe400078e0a03 */
[----:B------:R-:W-:Y:S01]  /*13c0*/  @!P1 IMAD R3, R2, R16, R3 ;  /* 0x0000001002039224 */ /* 0x000fe200078e0203 */
[----:B------:R-:W-:Y:S01]  /*13d0*/  IADD3 R2, PT, PT, -R18, RZ, RZ ;  /* 0x000000ff12027210 */ /* 0x000fe20007ffe1ff */
[----:B------:R-:W-:Y:S02]  /*13e0*/  @!P1 IMAD R5, R6, R11, R18 ;  /* 0x0000000b06059224 */ /* 0x000fe400078e0212 */
[----:B------:R-:W-:Y:S02]  /*13f0*/  @!P1 IMAD.MOV.U32 R18, RZ, RZ, R3 ;  /* 0x000000ffff129224 */ /* 0x000fe400078e0003 */
[----:B------:R-:W-:-:S02]  /*1400*/  IMAD R2, R14, R2, R9 ;  /* 0x000000020e027224 */ /* 0x000fc400078e0209 */
[----:B------:R-:W-:Y:S02]  /*1410*/  IMAD R15, R5, R4, R7 ;  /* 0x00000004050f7224 */ /* 0x000fe400078e0207 */
[----:B------:R-:W-:Y:S02]  /*1420*/  IMAD R14, R18, R14, R2 ;  /* 0x0000000e120e7224 */ /* 0x000fe400078e0202 */
.L_x_18:
[----:B------:R-:W-:Y:S05]  /*1430*/  BRA.U UP3, `(.L_x_19) ;  /* 0x0000000103407547 */ /* 0x000fea000b800000 */
[----:B------:R-:W1:Y:S08]  /*1440*/  LDC.64 R4, c[0x0][0xb10] ;  /* 0x0002c400ff047b82 */ /* 0x000e700000000a00 */
[----:B------:R-:W2:Y:S08]  /*1450*/  LDC.64 R2, c[0x0][0xb18] ;  /* 0x0002c600ff027b82 */ /* 0x000eb00000000a00 */
[----:B------:R-:W3:Y:S08]  /*1460*/  LDC R6, c[0x0][0xb20] ;  /* 0x0002c800ff067b82 */ /* 0x000ef00000000800 */
[----:B------:R-:W4:Y:S01]  /*1470*/  LDC R7, c[0x0][0xb0c] ;  /* 0x0002c300ff077b82 */ /* 0x000f220000000800 */
[----:B-1----:R-:W-:-:S05]  /*1480*/  IMAD.HI.U32 R4, R14, R4, RZ ;  /* 0x000000040e047227 */ /* 0x002fca00078e00ff */
[----:B------:R-:W-:Y:S01]  /*1490*/  SHF.R.U32.HI R4, RZ, R5, R4 ;  /* 0x00000005ff047219 */ /* 0x000fe20000011604 */
[----:B--2---:R-:W-:Y:S01]  /*14a0*/  IMAD.HI.U32 R3, R15, R3, RZ ;  /* 0x000000030f037227 */ /* 0x004fe200078e00ff */
[----:B------:R-:W-:-:S04]  /*14b0*/  ISETP.NE.AND P0, PT, R2, 0x1, PT ;  /* 0x000000010200780c */ /* 0x000fc80003f05270 */
[----:B---3--:R-:W-:-:S04]  /*14c0*/  SHF.R.U32.HI R3, RZ, R6, R3 ;  /* 0x00000006ff037219 */ /* 0x008fc80000011603 */
[----:B------:R-:W-:Y:S02]  /*14d0*/  SEL R3, R15, R3, !P0 ;  /* 0x000000030f037207 */ /* 0x000fe40004000000 */
[----:B----4-:R-:W-:-:S04]  /*14e0*/  ISETP.NE.AND P1, PT, R7, 0x1, PT ;  /* 0x000000010700780c */ /* 0x010fc80003f25270 */
[----:B------:R-:W-:-:S05]  /*14f0*/  SEL R5, R14, R4, !P1 ;  /* 0x000000040e057207 */ /* 0x000fca0004800000 */
[----:B------:R-:W-:Y:S02]  /*1500*/  IMAD.IADD R4, R3, 0x1, -R5 ;  /* 0x0000000103047824 */ /* 0x000fe400078e0a05 */
[----:B------:R-:W-:Y:S02]  /*1510*/  IMAD.IADD R3, R5, 0x1, -R3 ;  /* 0x0000000105037824 */ /* 0x000fe400078e0a03 */
[----:B------:R-:W-:Y:S02]  /*1520*/  IMAD R14, R4, R7, R14 ;  /* 0x00000007040e7224 */ /* 0x000fe400078e020e */
[----:B------:R-:W-:Y:S02]  /*1530*/  IMAD R15, R3, R2, R15 ;  /* 0x00000002030f7224 */ /* 0x000fe400078e020f */
.L_x_19:
[----:B------:R-:W-:Y:S05]  /*1540*/  BRA.U !UP1, `(.L_x_20) ;  /* 0x00000001090c7547 */ /* 0x000fea000b800000 */
[----:B------:R-:W-:Y:S01]  /*1550*/  UCGABAR_WAIT ;  /* 0x0000000000007dc7 */ /* 0x000fe20008000000 */
[----:B------:R-:W-:Y:S01]  /*1560*/  CCTL.IVALL ;  /* 0x00000000ff00798f */ /* 0x000fe20002000000 */
[----:B------:R-:W-:Y:S05]  /*1570*/  BRA `(.L_x_21) ;  /* 0x0000000000047947 */ /* 0x000fea0003800000 */
.L_x_20:
[----:B------:R-:W-:Y:S06]  /*1580*/  BAR.SYNC.DEFER_BLOCKING 0x0 ;  /* 0x0000000000007b1d */ /* 0x000fec0000010000 */
.L_x_21:
[----:B------:R-:W-:Y:S05]  /*1590*/  BRA.U UP2, `(.L_x_22) ;  /* 0x0000001102d87547 */ /* 0x000fea000b800000 */
[----:B------:R-:W1:Y:S01]  /*15a0*/  LDCU UR4, c[0x0][0x38c] ;  /* 0x00007180ff0477ac */ /* 0x000e620008000800 */
[----:B------:R-:W2:Y:S01]  /*15b0*/  LDC R8, c[0x0][0x370] ;  /* 0x0000dc00ff087b82 */ /* 0x000ea20000000800 */
[C---:B------:R-:W-:Y:S01]  /*15c0*/  IMAD.SHL.U32 R19, R9.reuse, 0x80, RZ ;  /* 0x0000008009137824 */ /* 0x040fe200078e00ff */
[----:B------:R-:W-:Y:S01]  /*15d0*/  PLOP3.LUT P1, PT, PT, PT, UP5, 0x80, 0x8 ;  /* 0x000000000008781c */ /* 0x000fe20003f2f058 */
[----:B------:R-:W-:Y:S01]  /*15e0*/  UISETP.NE.AND UP1, UPT, UR10, URZ, UPT ;  /* 0x000000ff0a00728c */ /* 0x000fe2000bf25270 */
[----:B------:R-:W-:Y:S01]  /*15f0*/  ISETP.NE.AND P4, PT, R10, RZ, P5 ;  /* 0x000000ff0a00720c */ /* 0x000fe20002f85270 */
[----:B------:R-:W-:Y:S01]  /*1600*/  IMAD.SHL.U32 R18, R9, 0x40, RZ ;  /* 0x0000004009127824 */ /* 0x000fe200078e00ff */
[----:B------:R-:W-:Y:S01]  /*1610*/  PLOP3.LUT P1, PT, P1, PT, PT, 0x8, 0x80 ;  /* 0x000000000080781c */ /* 0x000fe20000f2e170 */
[----:B------:R-:W-:Y:S01]  /*1620*/  IMAD.MOV.U32 R17, RZ, RZ, 0x1 ;  /* 0x00000001ff117424 */ /* 0x000fe200078e00ff */
[----:B------:R-:W3:Y:S01]  /*1630*/  LDC R0, c[0x0][0x374] ;  /* 0x0000dd00ff007b82 */ /* 0x000ee20000000800 */
[----:B------:R-:W-:Y:S01]  /*1640*/  IMAD.MOV.U32 R16, RZ, RZ, RZ ;  /* 0x000000ffff107224 */ /* 0x000fe200078e00ff */
[----:B------:R-:W-:Y:S01]  /*1650*/  CS2R R12, SRZ ;  /* 0x00000000000c7805 */ /* 0x000fe2000001ff00 */
[----:B------:R-:W-:Y:S01]  /*1660*/  IMAD.MOV.U32 R11, RZ, RZ, 0x1 ;  /* 0x00000001ff0b7424 */ /* 0x000fe200078e00ff */
[----:B------:R-:W-:Y:S01]  /*1670*/  LOP3.LUT R19, R19, 0x80, RZ, 0xc0, !PT ;  /* 0x0000008013137812 */ /* 0x000fe200078ec0ff */
[----:B------:R-:W4:Y:S01]  /*1680*/  LDCU.64 UR14, c[0x0][0x348] ;  /* 0x00006900ff0e77ac */ /* 0x000f220008000a00 */
[----:B-1----:R-:W-:-:S02]  /*1690*/  UIADD3 UR5, UPT, UPT, UR4, 0x3f, URZ ;  /* 0x0000003f04057890 */ /* 0x002fc4000fffe0ff */
[----:B------:R-:W-:Y:S02]  /*16a0*/  USEL UR22, UR6, 0x2, UP1 ;  /* 0x0000000206167887 */ /* 0x000fe40008800000 */
[----:B------:R-:W-:Y:S01]  /*16b0*/  USHF.R.S32.HI UR7, URZ, 0x1f, UR5 ;  /* 0x0000001fff077899 */ /* 0x000fe20008011405 */
[----:B------:R-:W-:-:S03]  /*16c0*/  UMOV UR23, URZ ;  /* 0x000000ff00177c82 */ /* 0x000fc60008000000 */
[----:B------:R-:W-:Y:S02]  /*16d0*/  ULEA.HI UR7, UR7, UR5, URZ, 0x6 ;  /* 0x0000000507077291 */ /* 0x000fe4000f8f30ff */
[----:B------:R-:W-:Y:S02]  /*16e0*/  UIADD3 UR5, UPT, UPT, UR4, -0x1, URZ ;  /* 0xffffffff04057890 */ /* 0x000fe4000fffe0ff */
[----:B------:R-:W-:Y:S02]  /*16f0*/  USHF.R.S32.HI UR7, URZ, 0x6, UR7 ;  /* 0x00000006ff077899 */ /* 0x000fe40008011407 */
[----:B------:R-:W-:Y:S02]  /*1700*/  UISETP.GE.U32.AND UP2, UPT, UR5, -0x7f, UPT ;  /* 0xffffff810500788c */ /* 0x000fe4000bf46070 */
[----:B------:R-:W-:Y:S02]  /*1710*/  UISETP.LT.U32.AND UP0, UPT, UR7, 0x5, UPT ;  /* 0x000000050700788c */ /* 0x000fe4000bf01070 */
[----:B------:R-:W-:-:S02]  /*1720*/  UIADD3 UR4, UPT, UPT, UR4, 0x7e, URZ ;  /* 0x0000007e04047890 */ /* 0x000fc4000fffe0ff */
[----:B------:R-:W-:-:S04]  /*1730*/  USEL UR5, UR7, 0x5, UP0 ;  /* 0x0000000507057887 */ /* 0x000fc80008000000 */
[----:B------:R-:W-:Y:S02]  /*1740*/  UIADD3 UR21, UPT, UPT, UR5, -0x1, URZ ;  /* 0xffffffff05157890 */ /* 0x000fe4000fffe0ff */
[----:B------:R-:W-:Y:S02]  /*1750*/  @UP2 UIADD3 UR21, UPT, UPT, UR5, URZ, URZ ;  /* 0x000000ff05152290 */ /* 0x000fe4000fffe0ff */
[----:B------:R-:W-:Y:S02]  /*1760*/  UIADD3 UR24, UPT, UPT, UR7, -UR5, URZ ;  /* 0x8000000507187290 */ /* 0x000fe4000fffe0ff */
[----:B------:R-:W-:Y:S02]  /*1770*/  UIADD3 UR13, UPT, UPT, UR21, 0x1, URZ ;  /* 0x00000001150d7890 */ /* 0x000fe4000fffe0ff */
[----:B--2-4-:R-:W-:-:S12]  /*1780*/  UIADD3 UR21, UPT, UPT, -UR21, URZ, URZ ;  /* 0x000000ff15157290 */ /* 0x014fd8000fffe1ff */
.L_x_42:
[----:B------:R-:W-:Y:S01]  /*1790*/  UISETP.NE.AND UP0, UPT, UR37, URZ, UPT ;  /* 0x000000ff2500728c */ /* 0x000fe2000bf05270 */
[----:B------:R-:W1:Y:S08]  /*17a0*/  S2UR UR37, SR_CgaCtaId ;  /* 0x00000000002579c3 */ /* 0x000e700000008800 */
[----:B------:R-:W-:Y:S05]  /*17b0*/  BRA.U UP0, `(.L_x_23) ;  /* 0x0000000100347547 */ /* 0x000fea000b800000 */
[----:B------:R-:W2:Y:S01]  /*17c0*/  S2R R2, SR_CgaCtaId ;  /* 0x0000000000027919 */ /* 0x000ea20000008800 */
[----:B------:R-:W-:-:S04]  /*17d0*/  MOV R3, 0x400 ;  /* 0x0000040000037802 */ /* 0x000fc80000000f00 */
[----:B--2---:R-:W-:Y:S02]  /*17e0*/  LEA R2, R2, R3, 0x18 ;  /* 0x0000000302027211 */ /* 0x004fe400078ec0ff */
[----:B------:R-:W-:-:S03]  /*17f0*/  SHF.L.U32 R3, R11, 0x1f, RZ ;  /* 0x0000001f0b037819 */ /* 0x000fc600000006ff */
[----:B------:R-:W-:-:S04]  /*1800*/  IMAD R2, R12, 0x8, R2 ;  /* 0x000000080c027824 */ /* 0x000fc800078e0202 */
[----:B------:R-:W2:Y:S02]  /*1810*/  SYNCS.PHASECHK.TRANS64.TRYWAIT P0, [R2+URZ+0x110], R3 ;  /* 0x00011003020075a7 */ /* 0x000ea400080011ff */
[----:B--2---:R-:W-:Y:S05]  /*1820*/  @!P0 BRA `(.L_x_24) ;  /* 0x0000008000048947 */ /* 0x004fea0003800000 */
.L_x_150:
[----:B------:R-:W-:Y:S01]  /*1830*/  VIADD R12, R12, 0x1 ;  /* 0x000000010c0c7836 */ /* 0x000fe20000000000 */
[----:B------:R2:W-:Y:S04]  /*1840*/  SYNCS.ARRIVE.TRANS64.A1T0 RZ, [R2+URZ+0x100], RZ ;  /* 0x000100ff02ff79a7 */ /* 0x0005e800081000ff */
[----:B------:R-:W-:-:S04]  /*1850*/  ISETP.NE.AND P0, PT, R12, 0x2, PT ;  /* 0x000000020c00780c */ /* 0x000fc80003f05270 */
[----:B------:R-:W-:Y:S02]  /*1860*/  SEL R12, R12, RZ, P0 ;  /* 0x000000ff0c0c7207 */ /* 0x000fe40000000000 */
[----:B--2---:R-:W-:-:S04]  /*1870*/  SEL R2, RZ, 0x1, P0 ;  /* 0x00000001ff027807 */ /* 0x004fc80000000000 */
[----:B------:R-:W-:-:S07]  /*1880*/  LOP3.LUT R11, R11, R2, RZ, 0x3c, !PT ;  /* 0x000000020b0b7212 */ /* 0x000fce00078e3cff */
.L_x_23:
[----:B------:R-:W-:Y:S01]  /*1890*/  UMOV UR6, 0x400 ;  /* 0x0000040000067882 */ /* 0x000fe20000000000 */
[----:B------:R-:W-:Y:S01]  /*18a0*/  SHF.L.U32 R2, R17, 0x1f, RZ ;  /* 0x0000001f11027819 */ /* 0x000fe200000006ff */
[----:B-1----:R-:W-:Y:S01]  /*18b0*/  ULEA UR6, UR37, UR6, 0x18 ;  /* 0x0000000625067291 */ /* 0x002fe2000f8ec0ff */
[----:B------:R-:W-:Y:S01]  /*18c0*/  R2UR UR35, R18 ;  /* 0x00000000122372ca */ /* 0x000fe200000e0000 */
[----:B------:R-:W-:Y:S01]  /*18d0*/  UISETP.GE.U32.AND UP0, UPT, UR4, 0x7f, UPT ;  /* 0x0000007f0400788c */ /* 0x000fe2000bf06070 */
[----:B------:R-:W-:Y:S01]  /*18e0*/  R2UR UR11, R19 ;  /* 0x00000000130b72ca */ /* 0x000fe200000e0000 */
[----:B------:R-:W-:Y:S01]  /*18f0*/  ULEA UR8, UR23, UR6, 0x3 ;  /* 0x0000000617087291 */ /* 0x000fe2000f8e18ff */
[----:B------:R-:W-:-:S08]  /*1900*/  UMOV UR25, URZ ;  /* 0x000000ff00197c82 */ /* 0x000fd00008000000 */
[----:B------:R1:W2:Y:S01]  /*1910*/  SYNCS.PHASECHK.TRANS64.TRYWAIT P0, [UR8+0x28], R2 ;  /* 0x00002802ff0075a7 */ /* 0x0002a20008001108 */
[----:B------:R-:W-:-:S13]  /*1920*/  R2UR UR8, R15 ;  /* 0x000000000f0872ca */ /* 0x000fda00000e0000 */
[----:B------:R-:W-:Y:S01]  /*1930*/  ULEA UR11, UR8, UR11, 0x8 ;  /* 0x0000000b080b7291 */ /* 0x000fe2000f8e40ff */
[----:B-1----:R-:W-:-:S05]  /*1940*/  LEA.HI R2, R14, R14, RZ, 0x1 ;  /* 0x0000000e0e027211 */ /* 0x002fca00078f08ff */
[----:B------:R-:W-:-:S05]  /*1950*/  IMAD.SHL.U32 R2, R2, 0x40, RZ ;  /* 0x0000004002027824 */ /* 0x000fca00078e00ff */
[----:B------:R-:W-:-:S04]  /*1960*/  LOP3.LUT R2, R2, 0xffffff80, RZ, 0xc0, !PT ;  /* 0xffffff8002027812 */ /* 0x000fc800078ec0ff */
[----:B------:R-:W-:-:S13]  /*1970*/  R2UR UR9, R2 ;  /* 0x00000000020972ca */ /* 0x000fda00000e0000 */
[----:B------:R-:W-:Y:S01]  /*1980*/  ULOP3.LUT UR35, UR9, 0x40, UR35, 0xf8, !UPT ;  /* 0x0000004009237892 */ /* 0x000fe2000f8ef823 */
[----:B------:R-:W-:Y:S11]  /*1990*/  BRA.U !UP0, `(.L_x_25) ;  /* 0x0000000108c07547 */ /* 0x000ff6000b800000 */
[----:B------:R-:W-:Y:S01]  /*19a0*/  UMOV UR16, UR21 ;  /* 0x0000001500107c82 */ /* 0x000fe20008000000 */
[----:B------:R-:W-:Y:S01]  /*19b0*/  UMOV UR17, UR23 ;  /* 0x0000001700117c82 */ /* 0x000fe20008000000 */
[----:B------:R-:W-:-:S05]  /*19c0*/  UMOV UR34, URZ ;  /* 0x000000ff00227c82 */ /* 0x000fca0008000000 */
.L_x_31:
[----:B------:R-:W-:Y:S01]  /*19d0*/  ULEA UR33, UR17, UR6, 0x3 ;  /* 0x0000000611217291 */ /* 0x000fe2000f8e18ff */
[----:B------:R-:W-:Y:S01]  /*19e0*/  @P5 MOV R3, 0xc000 ;  /* 0x0000c00000035802 */ /* 0x000fe20000000f00 */
[----:B-12-4-:R-:W-:Y:S10]  /*19f0*/  @P0 BRA `(.L_x_26) ;  /* 0x00000000000c0947 */ /* 0x016ff40003800000 */
[----:B------:R-:W-:-:S04]  /*1a00*/  SHF.L.U32 R4, R17, 0x1f, RZ ;  /* 0x0000001f11047819 */ /* 0x000fc800000006ff */
[----:B------:R-:W1:Y:S02]  /*1a10*/  SYNCS.PHASECHK.TRANS64.TRYWAIT P0, [UR33+0x28], R4 ;  /* 0x00002804ff0075a7 */ /* 0x000e640008001121 */
[----:B-1----:R-:W-:Y:S05]  /*1a20*/  @!P0 BRA `(.L_x_27) ;  /* 0x0000007c00988947 */ /* 0x002fea0003800000 */
.L_x_26:
[----:B------:R2:W-:Y:S01]  /*1a30*/  @P5 SYNCS.ARRIVE.TRANS64 RZ, [UR33], R3 ;  /* 0x00000003ffff59a7 */ /* 0x0005e20008000021 */
[----:B------:R-:W-:Y:S02]  /*1a40*/  ULOP3.LUT UR8, UR22, 0x2, URZ, 0xfc, !UPT ;  /* 0x0000000216087892 */ /* 0x000fe4000f8efcff */
[----:B------:R-:W-:Y:S02]  /*1a50*/  UIADD3 UR16, UPT, UPT, UR16, 0x1, URZ ;  /* 0x0000000110107890 */ /* 0x000fe4000fffe0ff */
[----:B------:R-:W-:Y:S02]  /*1a60*/  UISETP.NE.AND UP0, UPT, UR8, 0x2, UPT ;  /* 0x000000020800788c */ /* 0x000fe4000bf05270 */
[----:B------:R-:W-:-:S07]  /*1a70*/  UISETP.NE.AND UP2, UPT, UR16, 0x1, UPT ;  /* 0x000000011000788c */ /* 0x000fce000bf45270 */
[----:B------:R-:W-:Y:S05]  /*1a80*/  BRA.U UP0, `(.L_x_28) ;  /* 0x0000000100047547 */ /* 0x000fea000b800000 */
[----:B------:R-:W-:Y:S05]  /*1a90*/  BPT.TRAP 0x1 ;  /* 0x000000040000795c */ /* 0x000fea0000300000 */
.L_x_28:
[----:B------:R-:W-:Y:S04]  /*1aa0*/  BSSY.RECONVERGENT B0, `(.L_x_29) ;  /* 0x0000003000007945 */ /* 0x000fe80003800200 */
[----:B------:R-:W-:Y:S05]  /*1ab0*/  @!P4 BRA `(.L_x_30) ;  /* 0x000000000004c947 */ /* 0x000fea0003800000 */
[----:B------:R-:W-:Y:S05]  /*1ac0*/  BPT.TRAP 0x1 ;  /* 0x000000040000795c */ /* 0x000fea0000300000 */
.L_x_30:
[----:B------:R-:W-:Y:S05]  /*1ad0*/  BSYNC.RECONVERGENT B0 ;  /* 0x0000000000007941 */ /* 0x000fea0003800200 */
.L_x_29:
[----:B------:R-:W-:Y:S02]  /*1ae0*/  UIADD3 UR23, UPT, UPT, UR17, 0x1, URZ ;  /* 0x0000000111177890 */ /* 0x000fe4000fffe0ff */
[----:B------:R-:W-:Y:S02]  /*1af0*/  ULEA UR32, UR17, UR6, 0xd ;  /* 0x0000000611207291 */ /* 0x000fe4000f8e68ff */
[----:B------:R-:W-:Y:S02]  /*1b00*/  UISETP.NE.AND UP0, UPT, UR23, 0x5, UPT ;  /* 0x000000051700788c */ /* 0x000fe4000bf05270 */
[----:B------:R-:W-:Y:S02]  /*1b10*/  UIADD3 UR28, UP1, UPT, UR14, 0x80, URZ ;  /* 0x000000800e1c7890 */ /* 0x000fe4000ff3e0ff */
[----:B------:R-:W-:Y:S02]  /*1b20*/  USEL UR9, URZ, 0x1, UP0 ;  /* 0x00000001ff097887 */ /* 0x000fe40008000000 */
[----:B------:R-:W-:-:S02]  /*1b30*/  USEL UR23, UR23, URZ, UP0 ;  /* 0x000000ff17177287 */ /* 0x000fc40008000000 */
[----:B------:R-:W-:Y:S02]  /*1b40*/  UIADD3 UR26, UP0, UPT, UR14, 0x180, URZ ;  /* 0x000001800e1a7890 */ /* 0x000fe4000ff1e0ff */
[----:B------:R-:W-:Y:S01]  /*1b50*/  ULEA UR8, UR23, UR6, 0x3 ;  /* 0x0000000617087291 */ /* 0x000fe2000f8e18ff */
[----:B------:R-:W-:Y:S01]  /*1b60*/  LOP3.LUT R17, R17, UR9, RZ, 0x3c, !PT ;  /* 0x0000000911117c12 */ /* 0x000fe2000f8e3cff */
[----:B------:R-:W-:Y:S02]  /*1b70*/  ULOP3.LUT UR33, UR33, 0xfefffff8, URZ, 0xc0, !UPT ;  /* 0xfefffff821217892 */ /* 0x000fe4000f8ec0ff */
[----:B------:R-:W-:Y:S01]  /*1b80*/  UIADD3.X UR29, UPT, UPT, URZ, UR15, URZ, UP1, !UPT ;  /* 0x0000000fff1d7290 */ /* 0x000fe20008ffe4ff */
[----:B-1----:R-:W-:Y:S01]  /*1b90*/  SHF.L.U32 R2, R17, 0x1f, RZ ;  /* 0x0000001f11027819 */ /* 0x002fe200000006ff */
[----:B------:R-:W-:Y:S02]  /*1ba0*/  UIADD3 UR32, UPT, UPT, UR32, 0x8400, URZ ;  /* 0x0000840020207890 */ /* 0x000fe4000fffe0ff */
[----:B------:R-:W-:Y:S01]  /*1bb0*/  UIADD3.X UR27, UPT, UPT, URZ, UR15, URZ, UP0, !UPT ;  /* 0x0000000fff1b7290 */ /* 0x000fe200087fe4ff */
[----:B------:R1:W4:Y:S01]  /*1bc0*/  SYNCS.PHASECHK.TRANS64.TRYWAIT P0, [UR8+0x28], R2 ;  /* 0x00002802ff0075a7 */ /* 0x0003220008001108 */
[----:B------:R-:W-:Y:S01]  /*1bd0*/  ULEA UR8, UR17, UR6, 0xe ;  /* 0x0000000611087291 */ /* 0x000fe2000f8e70ff */
[----:B------:R-:W-:Y:S01]  /*1be0*/  UMOV UR18, 0x0 ;  /* 0x0000000000127882 */ /* 0x000fe20000000000 */
[----:B------:R-:W-:-:S02]  /*1bf0*/  UMOV UR19, 0x10000000 ;  /* 0x1000000000137882 */ /* 0x000fc40000000000 */
[----:B------:R-:W-:Y:S01]  /*1c00*/  UIADD3 UR8, UPT, UPT, UR8, 0x12400, URZ ;  /* 0x0001240008087890 */ /* 0x000fe2000fffe0ff */
[----:B------:R2:W-:Y:S01]  /*1c10*/  UTMALDG.3D.2CTA [UR32], [UR28], desc[UR18] ;  /* 0x000012201c0075b4 */ /* 0x0005e20008211000 */
[----:B------:R-:W-:Y:S01]  /*1c20*/  UMOV UR10, UR34 ;  /* 0x00000022000a7c82 */ /* 0x000fe20008000000 */
[----:B------:R-:W-:Y:S01]  /*1c30*/  UMOV UR12, UR36 ;  /* 0x00000024000c7c82 */ /* 0x000fe20008000000 */
[----:B------:R-:W-:Y:S01]  /*1c40*/  UMOV UR9, UR33 ;  /* 0x0000002100097c82 */ /* 0x000fe20008000000 */
[----:B------:R-:W-:Y:S01]  /*1c50*/  UMOV UR25, UR13 ;  /* 0x0000000d00197c82 */ /* 0x000fe20008000000 */
[----:B------:R-:W-:-:S03]  /*1c60*/  UMOV UR17, UR23 ;  /* 0x0000001700117c82 */ /* 0x000fc60008000000 */
[----:B------:R1:W-:Y:S01]  /*1c70*/  UTMALDG.3D.2CTA [UR8], [UR26], desc[UR18] ;  /* 0x000012081a0075b4 */ /* 0x0003e20008211000 */
[----:B--2---:R-:W-:Y:S01]  /*1c80*/  UIADD3 UR34, UPT, UPT, UR34, 0x40, URZ ;  /* 0x0000004022227890 */ /* 0x004fe2000fffe0ff */
[----:B------:R-:W-:Y:S11]  /*1c90*/  BRA.U UP2, `(.L_x_31) ;  /* 0xfffffffd024c7547 */ /* 0x000ff6000b83ffff */
.L_x_25:
[----:B-1----:R-:W-:Y:S01]  /*1ca0*/  ULEA UR8, UR23, UR6, 0x3 ;  /* 0x0000000617087291 */ /* 0x002fe2000f8e18ff */
[----:B------:R-:W-:Y:S01]  /*1cb0*/  SHF.L.U32 R2, R17, 0x1f, RZ ;  /* 0x0000001f11027819 */ /* 0x000fe200000006ff */
[----:B------:R-:W-:Y:S01]  /*1cc0*/  @!P1 SYNCS.ARRIVE.TRANS64.A1T0 RZ, [UR6+0x98], RZ ;  /* 0x000098ffffff99a7 */ /* 0x000fe20008100006 */
[----:B------:R-:W-:-:S06]  /*1cd0*/  UISETP.GT.AND UP0, UPT, UR7, UR5, UPT ;  /* 0x000000050700728c */ /* 0x000fcc000bf04270 */
[----:B--2-4-:R1:W2:Y:S03]  /*1ce0*/  SYNCS.PHASECHK.TRANS64.TRYWAIT P0, [UR8+0x28], R2 ;  /* 0x00002802ff0075a7 */ /* 0x0142a60008001108 */
[----:B------:R-:W-:Y:S05]  /*1cf0*/  BRA.U !UP0, `(.L_x_32) ;  /* 0x0000000108c07547 */ /* 0x000fea000b800000 */
[----:B------:R-:W-:Y:S01]  /*1d00*/  UIADD3 UR26, UPT, UPT, UR24, UR25, URZ ;  /* 0x00000019181a7290 */ /* 0x000fe2000fffe0ff */
[----:B------:R-:W-:-:S11]  /*1d10*/  UMOV UR27, UR23 ;  /* 0x00000017001b7c82 */ /* 0x000fd60008000000 */
.L_x_38:
[----:B------:R-:W-:Y:S01]  /*1d20*/  ULEA UR17, UR27, UR6, 0x3 ;  /* 0x000000061b117291 */ /* 0x000fe2000f8e18ff */
[----:B--2---:R-:W-:Y:S01]  /*1d30*/  @P5 MOV R3, 0xc000 ;  /* 0x0000c00000035802 */ /* 0x004fe20000000f00 */
[----:B-12---:R-:W-:Y:S10]  /*1d40*/  @P0 BRA `(.L_x_33) ;  /* 0x00000000000c0947 */ /* 0x006ff40003800000 */
[----:B------:R-:W-:-:S04]  /*1d50*/  SHF.L.U32 R4, R17, 0x1f, RZ ;  /* 0x0000001f11047819 */ /* 0x000fc800000006ff */
[----:B------:R-:W2:Y:S02]  /*1d60*/  SYNCS.PHASECHK.TRANS64.TRYWAIT P0, [UR17+0x28], R4 ;  /* 0x00002804ff0075a7 */ /* 0x000ea40008001111 */
[----:B--2---:R-:W-:Y:S05]  /*1d70*/  @!P0 BRA `(.L_x_34) ;  /* 0x0000007800dc8947 */ /* 0x004fea0003800000 */
.L_x_33:
[----:B------:R2:W-:Y:S01]  /*1d80*/  @P5 SYNCS.ARRIVE.TRANS64 RZ, [UR17], R3 ;  /* 0x00000003ffff59a7 */ /* 0x0005e20008000011 */
[----:B------:R-:W-:-:S04]  /*1d90*/  ULOP3.LUT UR8, UR22, 0x2, URZ, 0xfc, !UPT ;  /* 0x0000000216087892 */ /* 0x000fc8000f8efcff */
[----:B------:R-:W-:-:S09]  /*1da0*/  UISETP.NE.AND UP0, UPT, UR8, 0x2, UPT ;  /* 0x000000020800788c */ /* 0x000fd2000bf05270 */
[----:B------:R-:W-:Y:S05]  /*1db0*/  BRA.U UP0, `(.L_x_35) ;  /* 0x0000000100047547 */ /* 0x000fea000b800000 */
[----:B------:R-:W-:Y:S05]  /*1dc0*/  BPT.TRAP 0x1 ;  /* 0x000000040000795c */ /* 0x000fea0000300000 */
.L_x_35:
[----:B------:R-:W-:Y:S04]  /*1dd0*/  BSSY.RECONVERGENT B0, `(.L_x_36) ;  /* 0x0000003000007945 */ /* 0x000fe80003800200 */
[----:B------:R-:W-:Y:S05]  /*1de0*/  @!P4 BRA `(.L_x_37) ;  /* 0x000000000004c947 */ /* 0x000fea0003800000 */
[----:B------:R-:W-:Y:S05]  /*1df0*/  BPT.TRAP 0x1 ;  /* 0x000000040000795c */ /* 0x000fea0000300000 */
.L_x_37:
[----:B------:R-:W-:Y:S05]  /*1e00*/  BSYNC.RECONVERGENT B0 ;  /* 0x0000000000007941 */ /* 0x000fea0003800200 */
.L_x_36:
        /* <DEDUP_REMOVED lines=9> */
[----:B------:R-:W-:Y:S02]  /*1ea0*/  USHF.L.U32 UR18, UR25, 0x6, URZ ;  /* 0x0000000619127899 */ /* 0x000fe400080006ff */
[----:B------:R-:W-:Y:S01]  /*1eb0*/  ULOP3.LUT UR17, UR17, 0xfefffff8, URZ, 0xc0, !UPT ;  /* 0xfefffff811117892 */ /* 0x000fe2000f8ec0ff */
[----:B-1----:R-:W-:Y:S01]  /*1ec0*/  SHF.L.U32 R2, R17, 0x1f, RZ ;  /* 0x0000001f11027819 */ /* 0x002fe200000006ff */
[----:B------:R-:W-:Y:S02]  /*1ed0*/  UIADD3 UR16, UPT, UPT, UR16, 0x8400, URZ ;  /* 0x0000840010107890 */ /* 0x000fe4000fffe0ff */
[----:B------:R-:W-:Y:S01]  /*1ee0*/  UIADD3.X UR33, UPT, UPT, URZ, UR15, URZ, UP1, !UPT ;  /* 0x0000000fff217290 */ /* 0x000fe20008ffe4ff */
[----:B------:R4:W1:Y:S01]  /*1ef0*/  SYNCS.PHASECHK.TRANS64.TRYWAIT P0, [UR8+0x28], R2 ;  /* 0x00002802ff0075a7 */ /* 0x0008620008001108 */
[----:B------:R-:W-:-:S02]  /*1f00*/  ULEA UR8, UR27, UR6, 0xe ;  /* 0x000000061b087291 */ /* 0x000fc4000f8e70ff */
[----:B------:R-:W-:Y:S02]  /*1f10*/  UIADD3.X UR31, UPT, UPT, URZ, UR15, URZ, UP0, !UPT ;  /* 0x0000000fff1f7290 */ /* 0x000fe400087fe4ff */
[----:B------:R-:W-:Y:S01]  /*1f20*/  UIADD3 UR8, UPT, UPT, UR8, 0x12400, URZ ;  /* 0x0001240008087890 */ /* 0x000fe2000fffe0ff */
[----:B------:R-:W-:Y:S01]  /*1f30*/  UMOV UR28, 0x0 ;  /* 0x00000000001c7882 */ /* 0x000fe20000000000 */
[----:B------:R-:W-:Y:S01]  /*1f40*/  UMOV UR29, 0x10000000 ;  /* 0x10000000001d7882 */ /* 0x000fe20000000000 */
[----:B------:R-:W-:Y:S01]  /*1f50*/  UMOV UR19, UR35 ;  /* 0x0000002300137c82 */ /* 0x000fe20008000000 */
[----:B------:R-:W-:Y:S01]  /*1f60*/  UMOV UR20, UR36 ;  /* 0x0000002400147c82 */ /* 0x000fe20008000000 */
[----:B------:R-:W-:Y:S01]  /*1f70*/  UMOV UR12, UR36 ;  /* 0x00000024000c7c82 */ /* 0x000fe20008000000 */
[----:B------:R-:W-:Y:S01]  /*1f80*/  UMOV UR9, UR17 ;  /* 0x0000001100097c82 */ /* 0x000fe20008000000 */
[----:B------:R-:W-:Y:S01]  /*1f90*/  UMOV UR10, UR18 ;  /* 0x00000012000a7c82 */ /* 0x000fe20008000000 */
[----:B------:R4:W-:Y:S01]  /*1fa0*/  UTMALDG.3D.2CTA [UR16], [UR32], desc[UR28] ;  /* 0x00001c10200075b4 */ /* 0x0009e20008211000 */
[----:B------:R-:W-:Y:S01]  /*1fb0*/  UIADD3 UR25, UPT, UPT, UR25, 0x1, URZ ;  /* 0x0000000119197890 */ /* 0x000fe2000fffe0ff */
[----:B------:R-:W-:-:S03]  /*1fc0*/  UMOV UR27, UR23 ;  /* 0x00000017001b7c82 */ /* 0x000fc60008000000 */
[----:B------:R-:W-:Y:S01]  /*1fd0*/  UISETP.NE.AND UP0, UPT, UR25, UR26, UPT ;  /* 0x0000001a1900728c */ /* 0x000fe2000bf05270 */
[----:B------:R4:W-:Y:S08]  /*1fe0*/  UTMALDG.3D.2CTA [UR8], [UR30], desc[UR28] ;  /* 0x00001c081e0075b4 */ /* 0x0009f00008211000 */
[----:B----4-:R-:W-:Y:S05]  /*1ff0*/  BRA.U UP0, `(.L_x_38) ;  /* 0xfffffffd00487547 */ /* 0x010fea000b83ffff */
.L_x_32:
[C---:B-1----:R-:W-:Y:S01]  /*2000*/  LEA R2, R16.reuse, UR6, 0x3 ;  /* 0x0000000610027c11 */ /* 0x042fe2000f8e18ff */
[----:B------:R-:W-:Y:S01]  /*2010*/  NOP ;  /* 0x0000000000007918 */ /* 0x000fe20000000000 */
[----:B--2---:R-:W-:Y:S02]  /*2020*/  SHF.L.U32 R3, R13, 0x1f, RZ ;  /* 0x0000001f0d037819 */ /* 0x004fe400000006ff */
[----:B------:R-:W-:Y:S02]  /*2030*/  LEA R4, R16, UR6, 0x4 ;  /* 0x0000000610047c11 */ /* 0x000fe4000f8e20ff */
[----:B------:R-:W1:Y:S02]  /*2040*/  SYNCS.PHASECHK.TRANS64.TRYWAIT P0, [R2+URZ+0xa0], R3 ;  /* 0x0000a003020075a7 */ /* 0x000e6400080011ff */
[----:B-1----:R-:W-:Y:S05]  /*2050*/  @!P0 BRA `(.L_x_39) ;  /* 0x00000078003c8947 */ /* 0x002fea0003800000 */
.L_x_153:
[----:B------:R-:W2:Y:S01]  /*2060*/  LDS.128 R4, [R4+0x130] ;  /* 0x0001300004047984 */ /* 0x000ea20000000c00 */
[----:B------:R-:W-:Y:S01]  /*2070*/  ISETP.GE.AND P0, PT, R40, 0x1, PT ;  /* 0x000000012800780c */ /* 0x000fe20003f06270 */
[----:B-1----:R-:W-:Y:S01]  /*2080*/  VIADD R2, R2, 0xb0 ;  /* 0x000000b002027836 */ /* 0x002fe20000000000 */
[----:B------:R-:W-:Y:S01]  /*2090*/  @!PT LDS RZ, [RZ] ;  /* 0x00000000fffff984 */ /* 0x000fe20000000800 */
[----:B------:R-:W-:Y:S01]  /*20a0*/  @!PT LDS RZ, [RZ] ;  /* 0x00000000fffff984 */ /* 0x000fe20000000800 */
[----:B------:R-:W-:Y:S01]  /*20b0*/  @!PT LDS RZ, [RZ] ;  /* 0x00000000fffff984 */ /* 0x000fe20000000800 */
[----:B------:R-:W-:Y:S01]  /*20c0*/  @!PT LDS RZ, [RZ] ;  /* 0x00000000fffff984 */ /* 0x000fe20000000800 */
[----:B------:R1:W-:Y:S06]  /*20d0*/  MEMBAR.ALL.CTA ;  /* 0x0000000000007992 */ /* 0x0003ec0000008000 */
[----:B-1----:R-:W1:Y:S01]  /*20e0*/  FENCE.VIEW.ASYNC.S ;  /* 0x00000000000073c6 */ /* 0x002e620000000000 */
[----:B------:R-:W-:-:S04]  /*20f0*/  PRMT R2, RZ, 0x654, R2 ;  /* 0x00000654ff027816 */ /* 0x000fc80000000002 */
[----:B-1----:R1:W-:Y:S01]  /*2100*/  SYNCS.ARRIVE.TRANS64.RED.A1T0 RZ, [R2+URZ], RZ ;  /* 0x000000ff02ff79a7 */ /* 0x0023e200081004ff */
[----:B--2---:R-:W-:-:S13]  /*2110*/  LOP3.LUT P2, RZ, R6, 0x1, RZ, 0xc0, !PT ;  /* 0x0000000106ff7812 */ /* 0x004fda000784c0ff */
[----:B------:R-:W-:Y:S01]  /*2120*/  @P2 SHF.R.U32.HI R3, RZ, 0x10, R5 ;  /* 0x00000010ff032819 */ /* 0x000fe20000011605 */
[----:B------:R-:W-:Y:S01]  /*2130*/  VOTEU.ANY UP0, P2 ;  /* 0x0000000000ff7886 */ /* 0x000fe20001000100 */
[----:B------:R-:W-:Y:S02]  /*2140*/  @P2 MOV R10, R4 ;  /* 0x00000004000a2202 */ /* 0x000fe40000000f00 */
[----:B------:R-:W-:Y:S02]  /*2150*/  @P2 R2UR.BROADCAST UR8, R3 ;  /* 0x00000000030822ca */ /* 0x000fe400008e0000 */
[----:B------:R-:W-:-:S11]  /*2160*/  @P2 LOP3.LUT R9, R5, 0xffff, RZ, 0xc0, !PT ;  /* 0x0000ffff05092812 */ /* 0x000fd600078ec0ff */
[----:B------:R-:W-:Y:S01]  /*2170*/  @UP0 UMOV UR36, UR8 ;  /* 0x0000000800240c82 */ /* 0x000fe20008000000 */
[----:B-1----:R-:W-:Y:S05]  /*2180*/  @!P0 BRA `(.L_x_40) ;  /* 0x0000000000b88947 */ /* 0x002fea0003800000 */
[----:B------:R-:W3:Y:S01]  /*2190*/  LDC.64 R4, c[0x0][0xb18] ;  /* 0x0002c600ff047b82 */ /* 0x000ee20000000a00 */
[----:B------:R-:W-:-:S07]  /*21a0*/  ISETP.NE.AND P3, PT, R40, 0x1, PT ;  /* 0x000000012800780c */ /* 0x000fce0003f65270 */
[----:B------:R-:W1:Y:S08]  /*21b0*/  LDC.64 R6, c[0x0][0xb10] ;  /* 0x0002c400ff067b82 */ /* 0x000e700000000a00 */
[----:B------:R-:W2:Y:S08]  /*21c0*/  LDC R14, c[0x0][0xb20] ;  /* 0x0002c800ff0e7b82 */ /* 0x000eb00000000800 */
[----:B------:R-:W4:Y:S01]  /*21d0*/  LDC R15, c[0x0][0xb0c] ;  /* 0x0002c300ff0f7b82 */ /* 0x000f220000000800 */
[----:B---3--:R-:W-:Y:S01]  /*21e0*/  IMAD.HI.U32 R21, R0, R5, RZ ;  /* 0x0000000500157227 */ /* 0x008fe200078e00ff */
[----:B------:R-:W-:-:S03]  /*21f0*/  ISETP.NE.AND P0, PT, R4, 0x1, PT ;  /* 0x000000010400780c */ /* 0x000fc60003f05270 */
[----:B------:R-:W-:-:S03]  /*2200*/  IMAD.HI.U32 R5, R9, R5, RZ ;  /* 0x0000000509057227 */ /* 0x000fc600078e00ff */
[----:B------:R-:W3:Y:S01]  /*2210*/  LDC.64 R2, c[0x0][0xb28] ;  /* 0x0002ca00ff027b82 */ /* 0x000ee20000000a00 */
[----:B-1----:R-:W-:-:S04]  /*2220*/  IMAD.HI.U32 R22, R8, R6, RZ ;  /* 0x0000000608167227 */ /* 0x002fc800078e00ff */
[----:B------:R-:W-:Y:S01]  /*2230*/  IMAD.HI.U32 R23, R10, R6, RZ ;  /* 0x000000060a177227 */ /* 0x000fe200078e00ff */
[----:B------:R-:W-:Y:S02]  /*2240*/  SHF.R.U32.HI R22, RZ, R7, R22 ;  /* 0x00000007ff167219 */ /* 0x000fe40000011616 */
[-C--:B--2---:R-:W-:Y:S02]  /*2250*/  SHF.R.U32.HI R21, RZ, R14.reuse, R21 ;  /* 0x0000000eff157219 */ /* 0x084fe40000011615 */
[----:B------:R-:W-:Y:S02]  /*2260*/  SHF.R.U32.HI R5, RZ, R14, R5 ;  /* 0x0000000eff057219 */ /* 0x000fe40000011605 */
[----:B------:R-:W-:Y:S02]  /*2270*/  SEL R21, R0, R21, !P0 ;  /* 0x0000001500157207 */ /* 0x000fe40004000000 */
[----:B------:R-:W-:Y:S02]  /*2280*/  SHF.R.U32.HI R23, RZ, R7, R23 ;  /* 0x00000007ff177219 */ /* 0x000fe40000011617 */
[----:B----4-:R-:W-:-:S02]  /*2290*/  ISETP.NE.AND P1, PT, R15, 0x1, PT ;  /* 0x000000010f00780c */ /* 0x010fc40003f25270 */
[----:B------:R-:W-:Y:S02]  /*22a0*/  SEL R5, R9, R5, !P0 ;  /* 0x0000000509057207 */ /* 0x000fe40004000000 */
[----:B------:R-:W-:Y:S02]  /*22b0*/  SEL R22, R8, R22, !P1 ;  /* 0x0000001608167207 */ /* 0x000fe40004800000 */
[----:B------:R-:W-:Y:S01]  /*22c0*/  SEL R23, R10, R23, !P1 ;  /* 0x000000170a177207 */ /* 0x000fe20004800000 */
[----:B---3--:R-:W-:-:S04]  /*22d0*/  IMAD.HI.U32 R20, R21, R2, RZ ;  /* 0x0000000215147227 */ /* 0x008fc800078e00ff */
        /* <DEDUP_REMOVED lines=10> */
[----:B------:R-:W-:-:S04]  /*2380*/  @!P0 IMAD.HI.U32 R7, R23, R2, RZ ;  /* 0x0000000217078227 */ /* 0x000fc800078e00ff */
[----:B------:R-:W-:Y:S01]  /*2390*/  IMAD.MOV R2, RZ, RZ, -R6 ;  /* 0x000000ffff027224 */ /* 0x000fe200078e0a06 */
[----:B------:R-:W-:Y:S02]  /*23a0*/  @!P0 SHF.R.U32.HI R3, RZ, R3, R7 ;  /* 0x00000003ff038219 */ /* 0x000fe40000011607 */
[----:B------:R-:W-:Y:S01]  /*23b0*/  IADD3 R7, PT, PT, -R5, RZ, RZ ;  /* 0x000000ff05077210 */ /* 0x000fe20007ffe1ff */
[----:B------:R-:W-:Y:S01]  /*23c0*/  IMAD R2, R40, R2, R5 ;  /* 0x0000000228027224 */ /* 0x000fe200078e0205 */
        /* <DEDUP_REMOVED lines=10> */
.L_x_40:
[----:B------:R-:W1:Y:S02]  /*2470*/  LDCU UR8, c[0x0][0xb30] ;  /* 0x00016600ff0877ac */ /* 0x000e640008000800 */
[----:B-1----:R-:W-:-:S09]  /*2480*/  UISETP.NE.AND UP0, UPT, UR8, 0x1, UPT ;  /* 0x000000010800788c */ /* 0x002fd2000bf05270 */
[----:B------:R-:W-:Y:S05]  /*2490*/  BRA.U UP0, `(.L_x_41) ;  /* 0x0000000100407547 */ /* 0x000fea000b800000 */
[----:B------:R-:W1:Y:S08]  /*24a0*/  LDC.64 R4, c[0x0][0xb10] ;  /* 0x0002c400ff047b82 */ /* 0x000e700000000a00 */
[----:B------:R-:W2:Y:S08]  /*24b0*/  LDC.64 R2, c[0x0][0xb18] ;  /* 0x0002c600ff027b82 */ /* 0x000eb00000000a00 */
[----:B------:R-:W4:Y:S08]  /*24c0*/  LDC R6, c[0x0][0xb20] ;  /* 0x0002c800ff067b82 */ /* 0x000f300000000800 */
[----:B------:R-:W3:Y:S01]  /*24d0*/  LDC R7, c[0x0][0xb0c] ;  /* 0x0002c300ff077b82 */ /* 0x000ee20000000800 */
[----:B-1----:R-:W-:-:S05]  /*24e0*/  IMAD.HI.U32 R4, R10, R4, RZ ;  /* 0x000000040a047227 */ /* 0x002fca00078e00ff */
[----:B------:R-:W-:Y:S01]  /*24f0*/  SHF.R.U32.HI R4, RZ, R5, R4 ;  /* 0x00000005ff047219 */ /* 0x000fe20000011604 */
[----:B--2---:R-:W-:Y:S01]  /*2500*/  IMAD.HI.U32 R3, R9, R3, RZ ;  /* 0x0000000309037227 */ /* 0x004fe200078e00ff */
[----:B------:R-:W-:-:S04]  /*2510*/  ISETP.NE.AND P0, PT, R2, 0x1, PT ;  /* 0x000000010200780c */ /* 0x000fc80003f05270 */
[----:B----4-:R-:W-:-:S04]  /*2520*/  SHF.R.U32.HI R3, RZ, R6, R3 ;  /* 0x00000006ff037219 */ /* 0x010fc80000011603 */
[----:B------:R-:W-:Y:S02]  /*2530*/  SEL R3, R9, R3, !P0 ;  /* 0x0000000309037207 */ /* 0x000fe40004000000 */
[----:B---3--:R-:W-:-:S04]  /*2540*/  ISETP.NE.AND P1, PT, R7, 0x1, PT ;  /* 0x000000010700780c */ /* 0x008fc80003f25270 */
[----:B------:R-:W-:-:S05]  /*2550*/  SEL R4, R10, R4, !P1 ;  /* 0x000000040a047207 */ /* 0x000fca0004800000 */
[----:B------:R-:W-:Y:S02]  /*2560*/  IMAD.IADD R5, R3, 0x1, -R4 ;  /* 0x0000000103057824 */ /* 0x000fe400078e0a04 */
[----:B------:R-:W-:Y:S02]  /*2570*/  IMAD.IADD R3, R4, 0x1, -R3 ;  /* 0x0000000104037824 */ /* 0x000fe400078e0a03 */
[----:B------:R-:W-:Y:S02]  /*2580*/  IMAD R10, R5, R7, R10 ;  /* 0x00000007050a7224 */ /* 0x000fe400078e020a */
[----:B------:R-:W-:-:S07]  /*2590*/  IMAD R9, R3, R2, R9 ;  /* 0x0000000203097224 */ /* 0x000fce00078e0209 */
.L_x_41:
[----:B------:R-:W-:Y:S01]  /*25a0*/  VIADD R16, R16, 0x1 ;  /* 0x0000000110107836 */ /* 0x000fe20000000000 */
[----:B------:R-:W-:Y:S01]  /*25b0*/  PLOP3.LUT P1, PT, PT, PT, PT, 0x80, 0x8 ;  /* 0x000000000008781c */ /* 0x000fe20003f2f070 */
[----:B------:R-:W-:Y:S02]  /*25c0*/  IMAD.IADD R14, R10, 0x1, R91 ;  /* 0x000000010a0e7824 */ /* 0x000fe400078e025b */
[----:B------:R-:W-:Y:S01]  /*25d0*/  IMAD.IADD R15, R9, 0x1, R90 ;  /* 0x00000001090f7824 */ /* 0x000fe200078e025a */
[----:B------:R-:W-:-:S04]  /*25e0*/  ISETP.NE.AND P0, PT, R16, 0x2, PT ;  /* 0x000000021000780c */ /* 0x000fc80003f05270 */
[----:B------:R-:W-:Y:S02]  /*25f0*/  SEL R2, RZ, 0x1, P0 ;  /* 0x00000001ff027807 */ /* 0x000fe40000000000 */
[----:B------:R-:W-:Y:S02]  /*2600*/  SEL R16, R16, RZ, P0 ;  /* 0x000000ff10107207 */ /* 0x000fe40000000000 */
[----:B------:R-:W-:Y:S01]  /*2610*/  LOP3.LUT R13, R13, R2, RZ, 0x3c, !PT ;  /* 0x000000020d0d7212 */ /* 0x000fe200078e3cff */
[----:B------:R-:W-:Y:S06]  /*2620*/  @P2 BRA `(.L_x_42) ;  /* 0xfffffff000582947 */ /* 0x000fec000383ffff */
[----:B------:R-:W-:Y:S01]  /*2630*/  UIADD3 UR6, UPT, UPT, UR6, 0x28, URZ ;  /* 0x0000002806067890 */ /* 0x000fe2000fffe0ff */
[----:B------:R-:W-:-:S03]  /*2640*/  SHF.L.U32 R2, R17, 0x1f, RZ ;  /* 0x0000001f11027819 */ /* 0x000fc600000006ff */
[----:B------:R-:W-:-:S09]  /*2650*/  ULEA UR4, UR23, UR6, 0x3 ;  /* 0x0000000617047291 */ /* 0x000fd2000f8e18ff */
[----:B------:R-:W1:Y:S02]  /*2660*/  SYNCS.PHASECHK.TRANS64.TRYWAIT P0, [UR4], R2 ;  /* 0x00000002ff0075a7 */ /* 0x000e640008001104 */
[----:B-1----:R-:W-:Y:S05]  /*2670*/  @!P0 BRA `(.L_x_43) ;  /* 0x0000007000c88947 */ /* 0x002fea0003800000 */
.L_x_155:
[----:B------:R-:W-:-:S04]  /*2680*/  UIADD3 UR5, UPT, UPT, UR23, 0x1, URZ ;  /* 0x0000000117057890 */ /* 0x000fc8000fffe0ff */
[----:B------:R-:W-:-:S04]  /*2690*/  UISETP.NE.AND UP0, UPT, UR5, 0x5, UPT ;  /* 0x000000050500788c */ /* 0x000fc8000bf05270 */
[----:B------:R-:W-:Y:S02]  /*26a0*/  USEL UR7, URZ, 0x1, UP0 ;  /* 0x00000001ff077887 */ /* 0x000fe40008000000 */
[----:B------:R-:W-:-:S04]  /*26b0*/  USEL UR5, UR5, URZ, UP0 ;  /* 0x000000ff05057287 */ /* 0x000fc80008000000 */
[----:B------:R-:W-:Y:S01]  /*26c0*/  ULEA UR4, UR5, UR6, 0x3 ;  /* 0x0000000605047291 */ /* 0x000fe2000f8e18ff */
[----:B-1----:R-:W-:-:S04]  /*26d0*/  LOP3.LUT R2, R17, UR7, RZ, 0x3c, !PT ;  /* 0x0000000711027c12 */ /* 0x002fc8000f8e3cff */
[----:B------:R-:W-:-:S04]  /*26e0*/  SHF.L.U32 R3, R2, 0x1f, RZ ;  /* 0x0000001f02037819 */ /* 0x000fc800000006ff */
[----:B------:R-:W1:Y:S02]  /*26f0*/  SYNCS.PHASECHK.TRANS64.TRYWAIT P0, [UR4], R3 ;  /* 0x00000003ff0075a7 */ /* 0x000e640008001104 */
[----:B-1----:R-:W-:Y:S05]  /*2700*/  @!P0 BRA `(.L_x_44) ;  /* 0x0000007000bc8947 */ /* 0x002fea0003800000 */
.L_x_157:
[----:B------:R-:W-:-:S04]  /*2710*/  UIADD3 UR5, UPT, UPT, UR5, 0x1, URZ ;  /* 0x0000000105057890 */ /* 0x000fc8000fffe0ff */
[----:B------:R-:W-:-:S04]  /*2720*/  UISETP.NE.AND UP0, UPT, UR5, 0x5, UPT ;  /* 0x000000050500788c */ /* 0x000fc8000bf05270 */
[----:B------:R-:W-:Y:S02]  /*2730*/  USEL UR7, URZ, 0x1, UP0 ;  /* 0x00000001ff077887 */ /* 0x000fe40008000000 */
[----:B------:R-:W-:-:S04]  /*2740*/  USEL UR5, UR5, URZ, UP0 ;  /* 0x000000ff05057287 */ /* 0x000fc80008000000 */
[----:B------:R-:W-:Y:S01]  /*2750*/  ULEA UR4, UR5, UR6, 0x3 ;  /* 0x0000000605047291 */ /* 0x000fe2000f8e18ff */
[----:B------:R-:W-:-:S04]  /*2760*/  LOP3.LUT R2, R2, UR7, RZ, 0x3c, !PT ;  /* 0x0000000702027c12 */ /* 0x000fc8000f8e3cff */
[----:B-1----:R-:W-:-:S04]  /*2770*/  SHF.L.U32 R3, R2, 0x1f, RZ ;  /* 0x0000001f02037819 */ /* 0x002fc800000006ff */
[----:B------:R-:W1:Y:S02]  /*2780*/  SYNCS.PHASECHK.TRANS64.TRYWAIT P0, [UR4], R3 ;  /* 0x00000003ff0075a7 */ /* 0x000e640008001104 */
[----:B-1----:R-:W-:Y:S05]  /*2790*/  @!P0 BRA `(.L_x_45) ;  /* 0x0000007000b08947 */ /* 0x002fea0003800000 */
.L_x_159:
        /* <DEDUP_REMOVED lines=9> */
.L_x_161:
[----:B------:R-:W-:-:S04]  /*2830*/  UIADD3 UR5, UPT, UPT, UR5, 0x1, URZ ;  /* 0x0000000105057890 */ /* 0x000fc8000fffe0ff */
[----:B------:R-:W-:-:S04]  /*2840*/  UISETP.NE.AND UP0, UPT, UR5, 0x5, UPT ;  /* 0x000000050500788c */ /* 0x000fc8000bf05270 */
[----:B------:R-:W-:Y:S02]  /*2850*/  USEL UR4, URZ, 0x1, UP0 ;  /* 0x00000001ff047887 */ /* 0x000fe40008000000 */
[----:B------:R-:W-:-:S04]  /*2860*/  USEL UR5, UR5, URZ, UP0 ;  /* 0x000000ff05057287 */ /* 0x000fc80008000000 */
[----:B------:R-:W-:Y:S01]  /*2870*/  ULEA UR5, UR5, UR6, 0x3 ;  /* 0x0000000605057291 */ /* 0x000fe2000f8e18ff */
[----:B------:R-:W-:-:S04]  /*2880*/  LOP3.LUT R2, R2, UR4, RZ, 0x3c, !PT ;  /* 0x0000000402027c12 */ /* 0x000fc8000f8e3cff */
[----:B------:R-:W-:Y:S01]  /*2890*/  SHF.L.U32 R2, R2, 0x1f, RZ ;  /* 0x0000001f02027819 */ /* 0x000fe200000006ff */
[----:B-1-3--:R-:W-:-:S07]  /*28a0*/  IMAD.U32 R0, RZ, RZ, UR5 ;  /* 0x00000005ff007e24 */ /* 0x00afce000f8e00ff */
.L_x_47:
[----:B-1----:R1:W2:Y:S02]  /*28b0*/  SYNCS.PHASECHK.TRANS64.TRYWAIT P0, [R0+URZ], R2 ;  /* 0x00000002000075a7 */ /* 0x0022a400080011ff */
[----:B--2---:R-:W-:Y:S05]  /*28c0*/  @!P0 NANOSLEEP.SYNCS 0x989680 ;  /* 0x009896800000895d */ /* 0x004fea0003900000 */
[----:B------:R-:W2:Y:S02]  /*28d0*/  @!P0 SYNCS.PHASECHK.TRANS64 P0, [R0+URZ], R2 ;  /* 0x00000002000085a7 */ /* 0x000ea400080010ff */
[----:B--2---:R-:W-:Y:S05]  /*28e0*/  @P0 EXIT ;  /* 0x000000000000094d */ /* 0x004fea0003800000 */
[----:B------:R-:W-:Y:S05]  /*28f0*/  BRA `(.L_x_47) ;  /* 0xfffffffc00ec7947 */ /* 0x000fea000383ffff */
.L_x_22:
[----:B------:R-:W-:-:S04]  /*2900*/  UISETP.NE.AND UP1, UPT, UR37, URZ, UPT ;  /* 0x000000ff2500728c */ /* 0x000fc8000bf25270 */
[----:B------:R-:W-:-:S09]  /*2910*/  UISETP.NE.OR UP1, UPT, UR10, 0x1, UP1 ;  /* 0x000000010a00788c */ /* 0x000fd20008f25670 */
[----:B------:R-:W-:Y:S05]  /*2920*/  BRA.U UP1, `(.L_x_48) ;  /* 0x00000005014c7547 */ /* 0x000fea000b800000 */
[----:B------:R-:W-:Y:S01]  /*2930*/  HFMA2 R11, -RZ, RZ, 0, 0 ;  /* 0x00000000ff0b7431 */ /* 0x000fe200000001ff */
[----:B------:R-:W-:Y:S01]  /*2940*/  ISETP.GE.U32.AND P2, PT, R10, 0x2, PT ;  /* 0x000000020a00780c */ /* 0x000fe20003f46070 */
[----:B------:R-:W-:Y:S01]  /*2950*/  IMAD.MOV.U32 R12, RZ, RZ, 0x1 ;  /* 0x00000001ff0c7424 */ /* 0x000fe200078e00ff */
[----:B------:R-:W-:Y:S01]  /*2960*/  CS2R R8, SRZ ;  /* 0x0000000000087805 */ /* 0x000fe2000001ff00 */
[----:B------:R-:W-:Y:S01]  /*2970*/  IMAD.MOV.U32 R3, RZ, RZ, RZ ;  /* 0x000000ffff037224 */ /* 0x000fe200078e00ff */
[----:B------:R-:W-:Y:S01]  /*2980*/  UMOV UR4, 0x400 ;  /* 0x0000040000047882 */ /* 0x000fe20000000000 */
[----:B------:R-:W-:Y:S01]  /*2990*/  UMOV UR6, URZ ;  /* 0x000000ff00067c82 */ /* 0x000fe20008000000 */
[----:B------:R-:W-:-:S12]  /*29a0*/  ULEA UR37, UR37, UR4, 0x18 ;  /* 0x0000000425257291 */ /* 0x000fd8000f8ec0ff */
.L_x_52:
[----:B------:R-:W-:Y:S02]  /*29b0*/  LEA R0, R3, UR37, 0x3 ;  /* 0x0000002503007c11 */ /* 0x000fe4000f8e18ff */
[----:B------:R-:W-:-:S03]  /*29c0*/  SHF.L.U32 R4, R8, 0x1f, RZ ;  /* 0x0000001f08047819 */ /* 0x000fc600000006ff */
[----:B------:R-:W-:Y:S01]  /*29d0*/  VIADD R5, R0, 0x110 ;  /* 0x0000011000057836 */ /* 0x000fe20000000000 */
[----:B------:R-:W1:Y:S02]  /*29e0*/  SYNCS.PHASECHK.TRANS64.TRYWAIT P0, [R0+URZ+0x100], R4 ;  /* 0x00010004000075a7 */ /* 0x000e6400080011ff */
[----:B-1----:R-:W-:Y:S05]  /*29f0*/  @!P0 BRA `(.L_x_49) ;  /* 0x0000007000488947 */ /* 0x002fea0003800000 */
.L_x_162:
[----:B------:R-:W-:Y:S01]  /*2a00*/  ULEA UR5, UR6, UR37, 0x3 ;  /* 0x0000002506057291 */ /* 0x000fe2000f8e18ff */
[----:B-1----:R-:W-:Y:S01]  /*2a10*/  PRMT R0, RZ, 0x654, R5 ;  /* 0x00000654ff007816 */ /* 0x002fe20000000005 */
[----:B------:R-:W-:Y:S01]  /*2a20*/  @!P2 IMAD.MOV.U32 R4, RZ, RZ, 0x10 ;  /* 0x00000010ff04a424 */ /* 0x000fe200078e00ff */
[----:B------:R-:W-:Y:S01]  /*2a30*/  SHF.L.U32 R5, R12, 0x1f, RZ ;  /* 0x0000001f0c057819 */ /* 0x000fe200000006ff */
[----:B------:R-:W-:Y:S01]  /*2a40*/  UIADD3 UR4, UPT, UPT, UR5, 0xa0, URZ ;  /* 0x000000a005047890 */ /* 0x000fe2000fffe0ff */
[----:B------:R1:W-:Y:S05]  /*2a50*/  SYNCS.ARRIVE.TRANS64.RED.A1T0 RZ, [R0+URZ], RZ ;  /* 0x000000ff00ff79a7 */ /* 0x0003ea00081004ff */
[----:B------:R-:W-:Y:S01]  /*2a60*/  IMAD.U32 R6, RZ, RZ, UR4 ;  /* 0x00000004ff067e24 */ /* 0x000fe2000f8e00ff */
[----:B------:R-:W2:Y:S04]  /*2a70*/  SYNCS.PHASECHK.TRANS64.TRYWAIT P0, [UR5+0xb0], R5 ;  /* 0x0000b005ff0075a7 */ /* 0x000ea80008001105 */
[----:B------:R-:W-:Y:S01]  /*2a80*/  PRMT R6, R10, 0x654, R6 ;  /* 0x000006540a067816 */ /* 0x000fe20000000006 */
[----:B-12---:R-:W-:Y:S06]  /*2a90*/  @!P0 BRA `(.L_x_50) ;  /* 0x0000007000348947 */ /* 0x006fec0003800000 */
.L_x_164:
[----:B------:R-:W-:Y:S01]  /*2aa0*/  ULEA UR4, UR6, UR37, 0x4 ;  /* 0x0000002506047291 */ /* 0x000fe2000f8e20ff */
[----:B------:R-:W-:Y:S01]  /*2ab0*/  SEL R2, R6, R2, !P2 ;  /* 0x0000000206027207 */ /* 0x000fe20005000000 */
[----:B------:R-:W-:Y:S01]  /*2ac0*/  UIADD3 UR5, UPT, UPT, UR5, 0xa0, URZ ;  /* 0x000000a005057890 */ /* 0x000fe2000fffe0ff */
[----:B-1----:R-:W-:Y:S01]  /*2ad0*/  LEA R0, R11, UR37, 0x3 ;  /* 0x000000250b007c11 */ /* 0x002fe2000f8e18ff */
[----:B------:R-:W-:Y:S01]  /*2ae0*/  UIADD3 UR4, UPT, UPT, UR4, 0x130, URZ ;  /* 0x0000013004047890 */ /* 0x000fe2000fffe0ff */
[----:B------:R1:W-:Y:S01]  /*2af0*/  @!P2 SYNCS.ARRIVE.TRANS64.RED RZ, [R2+URZ], R4 ;  /* 0x0000000402ffa9a7 */ /* 0x0003e200080004ff */
[----:B------:R-:W-:Y:S01]  /*2b00*/  UIADD3 UR6, UPT, UPT, UR6, 0x1, URZ ;  /* 0x0000000106067890 */ /* 0x000fe2000fffe0ff */
[----:B------:R-:W-:-:S03]  /*2b10*/  VIADD R3, R3, 0x1 ;  /* 0x0000000103037836 */ /* 0x000fc60000000000 */
[----:B------:R-:W-:Y:S02]  /*2b20*/  UISETP.NE.AND UP0, UPT, UR6, 0x2, UPT ;  /* 0x000000020600788c */ /* 0x000fe4000bf05270 */
[----:B------:R-:W-:Y:S01]  /*2b30*/  ISETP.NE.AND P0, PT, R3, 0x2, PT ;  /* 0x000000020300780c */ /* 0x000fe20003f05270 */
[----:B------:R-:W-:Y:S06]  /*2b40*/  UGETNEXTWORKID.BROADCAST [UR4], [UR5] ;  /* 0x00000000040073ca */ /* 0x000fec0008000100 */
[----:B------:R-:W-:Y:S02]  /*2b50*/  USEL UR4, URZ, 0x1, UP0 ;  /* 0x00000001ff047887 */ /* 0x000fe40008000000 */
[----:B------:R-:W-:-:S04]  /*2b60*/  USEL UR6, UR6, URZ, UP0 ;  /* 0x000000ff06067287 */ /* 0x000fc80008000000 */
[----:B------:R-:W-:Y:S02]  /*2b70*/  LOP3.LUT R12, R12, UR4, RZ, 0x3c, !PT ;  /* 0x000000040c0c7c12 */ /* 0x000fe4000f8e3cff */
[----:B-1----:R-:W-:-:S04]  /*2b80*/  SHF.L.U32 R4, R9, 0x1f, RZ ;  /* 0x0000001f09047819 */ /* 0x002fc800000006ff */
[----:B------:R-:W1:Y:S02]  /*2b90*/  SYNCS.PHASECHK.TRANS64.TRYWAIT P1, [R0+URZ+0xa0], R4 ;  /* 0x0000a004000075a7 */ /* 0x000e6400080211ff */
[----:B-1----:R-:W-:Y:S05]  /*2ba0*/  @!P1 BRA `(.L_x_51) ;  /* 0x0000007000089947 */ /* 0x002fea0003800000 */
.L_x_165:
[----:B-1----:R-:W-:Y:S01]  /*2bb0*/  LEA R4, R11, UR37, 0x4 ;  /* 0x000000250b047c11 */ /* 0x002fe2000f8e20ff */
[----:B------:R-:W-:Y:S01]  /*2bc0*/  VIADD R0, R0, 0xb0 ;  /* 0x000000b000007836 */ /* 0x000fe20000000000 */
[----:B------:R-:W-:Y:S01]  /*2bd0*/  SEL R3, R3, RZ, P0 ;  /* 0x000000ff03037207 */ /* 0x000fe20000000000 */
[----:B------:R-:W-:-:S03]  /*2be0*/  VIADD R11, R11, 0x1 ;  /* 0x000000010b0b7836 */ /* 0x000fc60000000000 */
[----:B------:R-:W1:Y:S01]  /*2bf0*/  LDS.128 R4, [R4+0x130] ;  /* 0x0001300004047984 */ /* 0x000e620000000c00 */
[----:B------:R-:W-:Y:S02]  /*2c00*/  PRMT R0, RZ, 0x654, R0 ;  /* 0x00000654ff007816 */ /* 0x000fe40000000000 */
[C---:B------:R-:W-:Y:S01]  /*2c10*/  ISETP.NE.AND P1, PT, R11.reuse, 0x2, PT ;  /* 0x000000020b00780c */ /* 0x040fe20003f25270 */
[----:B------:R-:W-:Y:S01]  /*2c20*/  @!PT LDS RZ, [RZ] ;  /* 0x00000000fffff984 */ /* 0x000fe20000000800 */
[----:B------:R-:W-:Y:S01]  /*2c30*/  @!PT LDS RZ, [RZ] ;  /* 0x00000000fffff984 */ /* 0x000fe20000000800 */
[----:B------:R-:W-:Y:S01]  /*2c40*/  @!PT LDS RZ, [RZ] ;  /* 0x00000000fffff984 */ /* 0x000fe20000000800 */
[----:B------:R-:W-:Y:S01]  /*2c50*/  @!PT LDS RZ, [RZ] ;  /* 0x00000000fffff984 */ /* 0x000fe20000000800 */
[----:B------:R2:W-:Y:S06]  /*2c60*/  MEMBAR.ALL.CTA ;  /* 0x0000000000007992 */ /* 0x0005ec0000008000 */
[----:B--2---:R-:W2:Y:S01]  /*2c70*/  FENCE.VIEW.ASYNC.S ;  /* 0x00000000000073c6 */ /* 0x004ea20000000000 */
[----:B------:R-:W-:Y:S01]  /*2c80*/  SEL R11, R11, RZ, P1 ;  /* 0x000000ff0b0b7207 */ /* 0x000fe20000800000 */
[----:B--2---:R2:W-:Y:S01]  /*2c90*/  SYNCS.ARRIVE.TRANS64.RED.A1T0 RZ, [R0+URZ], RZ ;  /* 0x000000ff00ff79a7 */ /* 0x0045e200081004ff */
[----:B-1----:R-:W-:-:S02]  /*2ca0*/  LOP3.LUT P3, RZ, R6, 0x1, RZ, 0xc0, !PT ;  /* 0x0000000106ff7812 */ /* 0x002fc4000786c0ff */
[----:B------:R-:W-:-:S04]  /*2cb0*/  SEL R4, RZ, 0x1, P1 ;  /* 0x00000001ff047807 */ /* 0x000fc80000800000 */
[----:B------:R-:W-:Y:S02]  /*2cc0*/  LOP3.LUT R9, R9, R4, RZ, 0x3c, !PT ;  /* 0x0000000409097212 */ /* 0x000fe400078e3cff */
[----:B--2---:R-:W-:-:S04]  /*2cd0*/  SEL R0, RZ, 0x1, P0 ;  /* 0x00000001ff007807 */ /* 0x004fc80000000000 */
[----:B------:R-:W-:Y:S01]  /*2ce0*/  LOP3.LUT R8, R8, R0, RZ, 0x3c, !PT ;  /* 0x0000000008087212 */ /* 0x000fe200078e3cff */
[----:B------:R-:W-:Y:S06]  /*2cf0*/  @P3 BRA `(.L_x_52) ;  /* 0xfffffffc002c3947 */ /* 0x000fec000383ffff */
[----:B------:R-:W-:Y:S01]  /*2d00*/  ULEA UR5, UR6, UR37, 0x3 ;  /* 0x0000002506057291 */ /* 0x000fe2000f8e18ff */
[----:B------:R-:W-:-:S08]  /*2d10*/  SHF.L.U32 R2, R12, 0x1f, RZ ;  /* 0x0000001f0c027819 */ /* 0x000fd000000006ff */
[----:B------:R-:W1:Y:S02]  /*2d20*/  SYNCS.PHASECHK.TRANS64 P0, [UR5+0xb0], R2 ;  /* 0x0000b002ff0075a7 */ /* 0x000e640008001005 */
[----:B-1----:R-:W-:Y:S05]  /*2d30*/  @P0 BRA `(.L_x_53) ;  /* 0x0000000000080947 */ /* 0x002fea0003800000 */
[----:B------:R-:W1:Y:S02]  /*2d40*/  SYNCS.PHASECHK.TRANS64.TRYWAIT P0, [UR5+0xb0], R2 ;  /* 0x0000b002ff0075a7 */ /* 0x000e640008001105 */
[----:B-1----:R-:W-:Y:S05]  /*2d50*/  @!P0 BRA `(.L_x_54) ;  /* 0x0000006c00b08947 */ /* 0x002fea0003800000 */
.L_x_53:
[----:B------:R-:W-:-:S04]  /*2d60*/  UIADD3 UR4, UPT, UPT, UR6, 0x1, URZ ;  /* 0x0000000106047890 */ /* 0x000fc8000fffe0ff */
[----:B------:R-:W-:-:S04]  /*2d70*/  UISETP.NE.AND UP0, UPT, UR4, 0x2, UPT ;  /* 0x000000020400788c */ /* 0x000fc8000bf05270 */
[----:B------:R-:W-:Y:S02]  /*2d80*/  USEL UR7, URZ, 0x1, UP0 ;  /* 0x00000001ff077887 */ /* 0x000fe40008000000 */
[----:B------:R-:W-:-:S04]  /*2d90*/  USEL UR4, UR4, URZ, UP0 ;  /* 0x000000ff04047287 */ /* 0x000fc80008000000 */
[----:B------:R-:W-:Y:S01]  /*2da0*/  ULEA UR4, UR4, UR37, 0x3 ;  /* 0x0000002504047291 */ /* 0x000fe2000f8e18ff */
[----:B-1----:R-:W-:-:S04]  /*2db0*/  LOP3.LUT R2, R12, UR7, RZ, 0x3c, !PT ;  /* 0x000000070c027c12 */ /* 0x002fc8000f8e3cff */
[----:B------:R-:W-:-:S04]  /*2dc0*/  SHF.L.U32 R0, R2, 0x1f, RZ ;  /* 0x0000001f02007819 */ /* 0x000fc800000006ff */
[----:B------:R-:W1:Y:S02]  /*2dd0*/  SYNCS.PHASECHK.TRANS64 P0, [UR4+0xb0], R0 ;  /* 0x0000b000ff0075a7 */ /* 0x000e640008001004 */
[----:B-1----:R-:W-:Y:S05]  /*2de0*/  @P0 EXIT ;  /* 0x000000000000094d */ /* 0x002fea0003800000 */
[----:B------:R-:W-:Y:S02]  /*2df0*/  SHF.L.U32 R2, R2, 0x1f, RZ ;  /* 0x0000001f02027819 */ /* 0x000fe400000006ff */
[----:B------:R-:W-:-:S07]  /*2e00*/  MOV R0, UR4 ;  /* 0x0000000400007c02 */ /* 0x000fce0008000f00 */
.L_x_55:
[----:B-1----:R1:W2:Y:S02]  /*2e10*/  SYNCS.PHASECHK.TRANS64.TRYWAIT P0, [R0+URZ+0xb0], R2 ;  /* 0x0000b002000075a7 */ /* 0x0022a400080011ff */
[----:B--2---:R-:W-:Y:S05]  /*2e20*/  @!P0 NANOSLEEP.SYNCS 0x989680 ;  /* 0x009896800000895d */ /* 0x004fea0003900000 */
[----:B------:R-:W2:Y:S02]  /*2e30*/  @!P0 SYNCS.PHASECHK.TRANS64 P0, [R0+URZ+0xb0], R2 ;  /* 0x0000b002000085a7 */ /* 0x000ea400080010ff */
[----:B--2---:R-:W-:Y:S05]  /*2e40*/  @P0 EXIT ;  /* 0x000000000000094d */ /* 0x004fea0003800000 */
[----:B------:R-:W-:Y:S05]  /*2e50*/  BRA `(.L_x_55) ;  /* 0xfffffffc00ec7947 */ /* 0x000fea000383ffff */
.L_x_48:
[----:B------:R-:W-:Y:S05]  /*2e60*/  BRA.U UP4, `(.L_x_56) ;  /* 0x0000001104d87547 */ /* 0x000fea000b800000 */
[----:B------:R-:W-:Y:S01]  /*2e70*/  UMOV UR6, 0x40 ;  /* 0x0000004000067882 */ /* 0x000fe20000000000 */
[----:B------:R-:W-:Y:S01]  /*2e80*/  NOP ;  /* 0x0000000000007918 */ /* 0x000fe20000000000 */
[----:B------:R-:W-:Y:S01]  /*2e90*/  ULEA UR6, UR37, UR6, 0x18 ;  /* 0x0000000625067291 */ /* 0x000fe2000f8ec0ff */
[----:B------:R-:W-:Y:S02]  /*2ea0*/  UMOV UR7, 0x400 ;  /* 0x0000040000077882 */ /* 0x000fe40000000000 */
[----:B------:R-:W-:-:S06]  /*2eb0*/  ULEA UR37, UR37, UR7, 0x18 ;  /* 0x0000000725257291 */ /* 0x000fcc000f8ec0ff */
[----:B------:R-:W1:Y:S02]  /*2ec0*/  LDS.U8 R2, [UR6+0x1c] ;  /* 0x00001c06ff027984 */ /* 0x000e640008000000 */
[----:B-1----:R-:W-:-:S13]  /*2ed0*/  ISETP.NE.AND P0, PT, R2, RZ, PT ;  /* 0x000000ff0200720c */ /* 0x002fda0003f05270 */
[----:B------:R-:W-:Y:S05]  /*2ee0*/  @P0 BRA `(.L_x_57) ;  /* 0x0000000400080947 */ /* 0x000fea0003800000 */
[----:B------:R-:W-:Y:S02]  /*2ef0*/  UISETP.NE.U32.AND UP0, UPT, UR5, 0x1, UPT ;  /* 0x000000010500788c */ /* 0x000fe4000bf05070 */
[----:B------:R-:W-:-:S07]  /*2f00*/  UIADD3 UR8, UPT, UPT, UR6, 0x8, URZ ;  /* 0x0000000806087890 */ /* 0x000fce000fffe0ff */
[----:B------:R-:W-:Y:S05]  /*2f10*/  BRA.U !UP0, `(.L_x_58) ;  /* 0x00000001089c7547 */ /* 0x000fea000b800000 */
[----:B------:R-:W-:Y:S01]  /*2f20*/  ELECT P0, URZ, PT ;  /* 0x0000000000ff782f */ /* 0x000fe20003800000 */
[----:B------:R-:W-:-:S12]  /*2f30*/  BSSY B0, `(.L_x_58) ;  /* 0x0000025000007945 */ /* 0x000fd80003800000 */
[----:B------:R-:W-:Y:S05]  /*2f40*/  @!P0 BRA `(.L_x_59) ;  /* 0x00000000008c8947 */ /* 0x000fea0003800000 */
[----:B------:R-:W-:-:S05]  /*2f50*/  UMOV UR7, 0x10 ;  /* 0x0000001000077882 */ /* 0x000fca0000000000 */
[----:B------:R-:W-:Y:S04]  /*2f60*/  DEPBAR.LE SB1, 0x36 ;  /* 0x00009d800000791a */ /* 0x000fe80000000000 */
[----:B------:R-:W1:Y:S02]  /*2f70*/  UTCATOMSWS.2CTA.FIND_AND_SET.ALIGN UP1, UR7, UR7 ;  /* 0x00000007000775e3 */ /* 0x000e640008220800 */
[----:B-1----:R-:W-:Y:S01]  /*2f80*/  MOV R10, UR7 ;  /* 0x00000007000a7c02 */ /* 0x002fe20008000f00 */
[----:B------:R-:W-:Y:S06]  /*2f90*/  BRA.U UP1, `(.L_x_60) ;  /* 0x0000000101187547 */ /* 0x000fec000b800000 */
.L_x_61:
[----:B------:R-:W-:Y:S05]  /*2fa0*/  NANOSLEEP 0x64 ;  /* 0x000000640000795d */ /* 0x000fea0003800000 */
[----:B------:R-:W-:-:S05]  /*2fb0*/  UMOV UR7, 0x10 ;  /* 0x0000001000077882 */ /* 0x000fca0000000000 */
[----:B------:R-:W-:Y:S04]  /*2fc0*/  DEPBAR.LE SB1, 0x36 ;  /* 0x00009d800000791a */ /* 0x000fe80000000000 */
[----:B------:R-:W1:Y:S02]  /*2fd0*/  UTCATOMSWS.2CTA.FIND_AND_SET.ALIGN UP1, UR7, UR7 ;  /* 0x00000007000775e3 */ /* 0x000e640008220800 */
[----:B-1----:R-:W-:Y:S01]  /*2fe0*/  MOV R10, UR7 ;  /* 0x00000007000a7c02 */ /* 0x002fe20008000f00 */
[----:B------:R-:W-:Y:S05]  /*2ff0*/  BRA.U !UP1, `(.L_x_61) ;  /* 0xfffffffd09e87547 */ /* 0x000fea000b83ffff */
.L_x_60:
[----:B------:R-:W1:Y:S01]  /*3000*/  LDS R5, [UR6+0x10] ;  /* 0x00001006ff057984 */ /* 0x000e620008000800 */
[----:B------:R-:W-:Y:S01]  /*3010*/  IMAD.U32 R3, RZ, RZ, UR37 ;  /* 0x00000025ff037e24 */ /* 0x000fe2000f8e00ff */
[----:B------:R-:W-:-:S03]  /*3020*/  MOV R2, UR4 ;  /* 0x0000000400027c02 */ /* 0x000fc60008000f00 */
[----:B------:R-:W-:Y:S01]  /*3030*/  VIADD R3, R3, 0x150 ;  /* 0x0000015003037836 */ /* 0x000fe20000000000 */
[----:B-1----:R-:W-:-:S04]  /*3040*/  SHF.L.U32 R5, R5, 0x1f, RZ ;  /* 0x0000001f05057819 */ /* 0x002fc800000006ff */
[----:B------:R-:W1:Y:S02]  /*3050*/  SYNCS.PHASECHK.TRANS64.TRYWAIT P0, [UR6+0x8], R5 ;  /* 0x00000805ff0075a7 */ /* 0x000e640008001106 */
[----:B-1----:R-:W-:Y:S05]  /*3060*/  @P0 BRA `(.L_x_62) ;  /* 0x0000000000080947 */ /* 0x002fea0003800000 */
[----:B------:R-:W1:Y:S02]  /*3070*/  SYNCS.PHASECHK.TRANS64.TRYWAIT P0, [UR6+0x8], R5 ;  /* 0x00000805ff0075a7 */ /* 0x000e640008001106 */
[----:B-1----:R-:W-:Y:S05]  /*3080*/  @!P0 BRA `(.L_x_63) ;  /* 0x0000006800fc8947 */ /* 0x002fea0003800000 */
.L_x_62:
[----:B-1----:R-:W-:Y:S01]  /*3090*/  HFMA2 R4, -RZ, RZ, 0, 5.9604644775390625e-08 ;  /* 0x00000001ff047431 */ /* 0x002fe200000001ff */
[----:B------:R-:W-:Y:S01]  /*30a0*/  UPRMT UR7, UR4, 0x654, UR8 ;  /* 0x0000065404077896 */ /* 0x000fe20008000008 */
[----:B------:R-:W-:Y:S01]  /*30b0*/  IMAD.MOV.U32 R7, RZ, RZ, 0xffff ;  /* 0x0000ffffff077424 */ /* 0x000fe200078e00ff */
[----:B------:R-:W-:Y:S01]  /*30c0*/  PRMT R2, R2, 0x654, R3 ;  /* 0x0000065402027816 */ /* 0x000fe20000000003 */
[----:B------:R-:W-:Y:S02]  /*30d0*/  IMAD.MOV.U32 R5, RZ, RZ, 0x4 ;  /* 0x00000004ff057424 */ /* 0x000fe400078e00ff */
[----:B------:R-:W-:Y:S01]  /*30e0*/  IMAD.SHL.U32 R9, R10, 0x20, RZ ;  /* 0x000000200a097824 */ /* 0x000fe200078e00ff */
[----:B------:R-:W-:Y:S02]  /*30f0*/  MOV R3, UR7 ;  /* 0x0000000700037c02 */ /* 0x000fe40008000f00 */
[-C--:B------:R-:W-:Y:S01]  /*3100*/  SHF.L.U32 R7, R7, R10.reuse, RZ ;  /* 0x0000000a07077219 */ /* 0x080fe200000006ff */
[----:B------:R1:W-:Y:S01]  /*3110*/  SYNCS.ARRIVE.TRANS64.RED RZ, [UR7], R5 ;  /* 0x00000005ffff79a7 */ /* 0x0003e20008000407 */
[----:B------:R-:W-:Y:S01]  /*3120*/  SHF.L.U32 R6, R4, R10, RZ ;  /* 0x0000000a04067219 */ /* 0x000fe200000006ff */
[----:B------:R1:W-:Y:S04]  /*3130*/  STS [UR37+0x150], R9 ;  /* 0x00015009ff007988 */ /* 0x0003e80008000825 */
[----:B------:R1:W-:Y:S04]  /*3140*/  STAS [R2.64], R10 ;  /* 0x0000000a02007dbd */ /* 0x0003e8000c0008ff */
[----:B------:R1:W-:Y:S04]  /*3150*/  ATOMS.OR RZ, [UR6+0x14], R7 ;  /* 0x00001407ffff798c */ /* 0x0003e8000b000006 */
[----:B------:R1:W-:Y:S04]  /*3160*/  ATOMS.OR RZ, [UR6+0x18], R6 ;  /* 0x00001806ffff798c */ /* 0x0003e8000b000006 */
[----:B------:R1:W-:Y:S02]  /*3170*/  ATOMS.XOR RZ, [UR6+0x10], R4 ;  /* 0x00001004ffff798c */ /* 0x0003e4000b800006 */
.L_x_59:
[----:B------:R-:W-:Y:S05]  /*3180*/  BSYNC B0 ;  /* 0x0000000000007941 */ /* 0x000fea0003800000 */
.L_x_58:
[----:B------:R-:W-:Y:S05]  /*3190*/  BRA.U UP0, `(.L_x_64) ;  /* 0x00000001006c7547 */ /* 0x000fea000b800000 */
[----:B------:R-:W-:-:S03]  /*31a0*/  UMOV UR7, 0xffffffff ;  /* 0xffffffff00077882 */ /* 0x000fc60000000000 */
[----:B------:R-:W-:Y:S05]  /*31b0*/  BRA.DIV UR7, `(.L_x_65) ;  /* 0x0000006a07c87947 */ /* 0x000fea000b800000 */
[----:B------:R-:W-:-:S13]  /*31c0*/  ELECT P6, URZ, PT ;  /* 0x0000000000ff782f */ /* 0x000fda00038c0000 */
.L_x_169:
[----:B------:R-:W-:Y:S05]  /*31d0*/  @!P6 BRA `(.L_x_64) ;  /* 0x00000000005ce947 */ /* 0x000fea0003800000 */
[----:B-1----:R-:W1:Y:S02]  /*31e0*/  LDS R3, [UR6+0x10] ;  /* 0x00001006ff037984 */ /* 0x002e640008000800 */
[----:B-1----:R-:W-:-:S04]  /*31f0*/  SHF.L.U32 R3, R3, 0x1f, RZ ;  /* 0x0000001f03037819 */ /* 0x002fc800000006ff */
[----:B------:R-:W1:Y:S02]  /*3200*/  SYNCS.PHASECHK.TRANS64.TRYWAIT P0, [UR6+0x8], R3 ;  /* 0x00000803ff0075a7 */ /* 0x000e640008001106 */
[----:B-1----:R-:W-:Y:S05]  /*3210*/  @P0 BRA `(.L_x_66) ;  /* 0x0000000000080947 */ /* 0x002fea0003800000 */
[----:B------:R-:W1:Y:S02]  /*3220*/  SYNCS.PHASECHK.TRANS64.TRYWAIT P0, [UR6+0x8], R3 ;  /* 0x00000803ff0075a7 */ /* 0x000e640008001106 */
[----:B-1----:R-:W-:Y:S05]  /*3230*/  @!P0 BRA `(.L_x_67) ;  /* 0x0000006800c88947 */ /* 0x002fea0003800000 */
.L_x_66:
[----:B------:R-:W2:Y:S01]  /*3240*/  LDS R5, [UR37+0x150] ;  /* 0x00015025ff057984 */ /* 0x000ea20008000800 */
[----:B-1----:R-:W-:Y:S02]  /*3250*/  HFMA2 R2, -RZ, RZ, 0, 5.9604644775390625e-08 ;  /* 0x00000001ff027431 */ /* 0x002fe400000001ff */
[----:B------:R-:W-:Y:S01]  /*3260*/  IMAD.MOV.U32 R3, RZ, RZ, 0xffff ;  /* 0x0000ffffff037424 */ /* 0x000fe200078e00ff */
[----:B------:R-:W-:Y:S01]  /*3270*/  UPRMT UR7, UR4, 0x654, UR8 ;  /* 0x0000065404077896 */ /* 0x000fe20008000008 */
[----:B--2---:R-:W-:-:S03]  /*3280*/  IMAD.SHL.U32 R4, R5, 0x20, RZ ;  /* 0x0000002005047824 */ /* 0x004fc600078e00ff */
[-C--:B------:R-:W-:Y:S02]  /*3290*/  SHF.L.U32 R3, R3, R5.reuse, RZ ;  /* 0x0000000503037219 */ /* 0x080fe400000006ff */
[----:B------:R-:W-:Y:S01]  /*32a0*/  SHF.L.U32 R5, R2, R5, RZ ;  /* 0x0000000502057219 */ /* 0x000fe200000006ff */
[----:B------:R2:W-:Y:S04]  /*32b0*/  STS [UR37+0x150], R4 ;  /* 0x00015004ff007988 */ /* 0x0005e80008000825 */
[----:B------:R2:W-:Y:S04]  /*32c0*/  ATOMS.OR RZ, [UR6+0x14], R3 ;  /* 0x00001403ffff798c */ /* 0x0005e8000b000006 */
[----:B------:R2:W-:Y:S01]  /*32d0*/  ATOMS.OR RZ, [UR6+0x18], R5 ;  /* 0x00001805ffff798c */ /* 0x0005e2000b000006 */
[----:B------:R-:W-:Y:S03]  /*32e0*/  SYNCS.ARRIVE.TRANS64.RED.A1T0 RZ, [UR7], RZ ;  /* 0x000000ffffff79a7 */ /* 0x000fe60008100407 */
[----:B------:R2:W-:Y:S01]  /*32f0*/  ATOMS.XOR RZ, [UR6+0x10], R2 ;  /* 0x00001002ffff798c */ /* 0x0005e2000b800006 */
[----:B------:R-:W-:Y:S05]  /*3300*/  BRA `(.L_x_64) ;  /* 0x0000000000107947 */ /* 0x000fea0003800000 */
.L_x_57:
[----:B------:R-:W-:-:S05]  /*3310*/  MOV R2, 0xffffffff ;  /* 0xffffffff00027802 */ /* 0x000fca0000000f00 */
[----:B------:R1:W-:Y:S02]  /*3320*/  STS [UR37+0x150], R2 ;  /* 0x00015002ff007988 */ /* 0x0003e40008000825 */
[----:B-1----:R-:W-:Y:S02]  /*3330*/  MOV R2, 0x3350 ;  /* 0x0000335000027802 */ /* 0x002fe40000000f00 */
[----:B-----5:R-:W-:Y:S05]  /*3340*/  CALL.REL.NOINC `($__internal_1_$__cuda_sm10x_tcgen05_guardrail_trap_phase_invalid_during_alloc) ;  /* 0x00000070009c7944 */ /* 0x020fea0003c00000 */
.L_x_64:
[----:B------:R-:W-:Y:S05]  /*3350*/  WARPSYNC.ALL ;  /* 0x0000000000007948 */ /* 0x000fea0003800000 */
[----:B------:R-:W3:Y:S01]  /*3360*/  S2UR UR7, SR_CgaCtaId ;  /* 0x00000000000779c3 */ /* 0x000ee20000008800 */
[----:B------:R-:W-:Y:S01]  /*3370*/  UMOV UR6, 0x400 ;  /* 0x0000040000067882 */ /* 0x000fe20000000000 */
[----:B------:R-:W-:-:S06]  /*3380*/  NOP ;  /* 0x0000000000007918 */ /* 0x000fcc0000000000 */
[----:B------:R-:W-:Y:S06]  /*3390*/  BAR.ARV 0x6, 0xa0 ;  /* 0x0182800000007b1d */ /* 0x000fec0000002000 */
[----:B------:R-:W4:Y:S01]  /*33a0*/  LDCU UR8, c[0x0][0x38c] ;  /* 0x00007180ff0877ac */ /* 0x000f220008000800 */
[----:B------:R-:W-:Y:S01]  /*33b0*/  LOP3.LUT R0, R0, 0xffff, RZ, 0xc0, !PT ;  /* 0x0000ffff00007812 */ /* 0x000fe200078ec0ff */
[----:B-1----:R-:W-:Y:S01]  /*33c0*/  IMAD.MOV.U32 R9, RZ, RZ, 0x1 ;  /* 0x00000001ff097424 */ /* 0x002fe200078e00ff */
[----:B------:R-:W-:Y:S01]  /*33d0*/  LOP3.LUT R8, R8, 0xffff, RZ, 0xc0, !PT ;  /* 0x0000ffff08087812 */ /* 0x000fe200078ec0ff */
[----:B------:R-:W-:Y:S01]  /*33e0*/  UMOV UR19, URZ ;  /* 0x000000ff00137c82 */ /* 0x000fe20008000000 */
[----:B------:R-:W-:Y:S01]  /*33f0*/  R2UR UR11, R0 ;  /* 0x00000000000b72ca */ /* 0x000fe200000e0000 */
[----:B------:R-:W-:Y:S01]  /*3400*/  UMOV UR18, URZ ;  /* 0x000000ff00127c82 */ /* 0x000fe20008000000 */
[----:B------:R-:W-:Y:S01]  /*3410*/  R2UR UR12, R8 ;  /* 0x00000000080c72ca */ /* 0x000fe200000e0000 */
[----:B------:R-:W-:Y:S01]  /*3420*/  IMAD.MOV.U32 R8, RZ, RZ, RZ ;  /* 0x000000ffff087224 */ /* 0x000fe200078e00ff */
[----:B------:R-:W-:Y:S01]  /*3430*/  UMOV UR17, URZ ;  /* 0x000000ff00117c82 */ /* 0x000fe20008000000 */
[----:B---3--:R-:W-:-:S02]  /*3440*/  ULEA UR7, UR7, UR6, 0x18 ;  /* 0x0000000607077291 */ /* 0x008fc4000f8ec0ff */
[----:B------:R-:W-:Y:S02]  /*3450*/  UISETP.NE.AND UP2, UPT, UR5, URZ, UPT ;  /* 0x000000ff0500728c */ /* 0x000fe4000bf45270 */
[----:B------:R-:W-:Y:S02]  /*3460*/  UIADD3 UR13, UPT, UPT, UR7, 0x8400, URZ ;  /* 0x00008400070d7890 */ /* 0x000fe4000fffe0ff */
[----:B------:R-:W-:Y:S02]  /*3470*/  UIADD3 UR14, UPT, UPT, UR7, 0x12400, URZ ;  /* 0x00012400070e7890 */ /* 0x000fe4000fffe0ff */
[----:B----4-:R-:W-:Y:S01]  /*3480*/  UIADD3 UR8, UPT, UPT, UR8, 0x3f, URZ ;  /* 0x0000003f08087890 */ /* 0x010fe2000fffe0ff */
[----:B--2---:R-:W1:Y:S01]  /*3490*/  LDS R2, [UR7+0x150] ;  /* 0x00015007ff027984 */ /* 0x004e620008000800 */
[----:B------:R-:W-:Y:S02]  /*34a0*/  USHF.R.U32.HI UR13, URZ, 0x4, UR13 ;  /* 0x00000004ff0d7899 */ /* 0x000fe4000801160d */
[----:B------:R-:W-:-:S02]  /*34b0*/  USHF.R.S32.HI UR6, URZ, 0x1f, UR8 ;  /* 0x0000001fff067899 */ /* 0x000fc40008011408 */
[----:B------:R-:W-:Y:S02]  /*34c0*/  USHF.R.U32.HI UR14, URZ, 0x4, UR14 ;  /* 0x00000004ff0e7899 */ /* 0x000fe4000801160e */
[----:B------:R-:W-:Y:S02]  /*34d0*/  ULEA.HI UR6, UR6, UR8, URZ, 0x6 ;  /* 0x0000000806067291 */ /* 0x000fe4000f8f30ff */
[----:B------:R-:W-:Y:S02]  /*34e0*/  ULOP3.LUT UR13, UR13, 0x3fff, URZ, 0xc0, !UPT ;  /* 0x00003fff0d0d7892 */ /* 0x000fe4000f8ec0ff */
[----:B------:R-:W-:Y:S02]  /*34f0*/  USHF.R.S32.HI UR6, URZ, 0x6, UR6 ;  /* 0x00000006ff067899 */ /* 0x000fe40008011406 */
[----:B------:R-:W-:Y:S02]  /*3500*/  ULOP3.LUT UR14, UR14, 0x3fff, URZ, 0xc0, !UPT ;  /* 0x00003fff0e0e7892 */ /* 0x000fe4000f8ec0ff */
[----:B------:R-:W-:Y:S01]  /*3510*/  UISETP.LT.AND UP0, UPT, UR6, 0x1, UPT ;  /* 0x000000010600788c */ /* 0x000fe2000bf01270 */
[----:B------:R-:W-:Y:S01]  /*3520*/  UMOV UR28, 0x0 ;  /* 0x00000000001c7882 */ /* 0x000fe20000000000 */
[----:B------:R-:W-:Y:S01]  /*3530*/  UMOV UR29, 0x8400010 ;  /* 0x08400010001d7882 */ /* 0x000fe20000000000 */
[----:B------:R-:W-:-:S02]  /*3540*/  ULOP3.LUT UR13, UR13, 0x10000, URZ, 0xfc, !UPT ;  /* 0x000100000d0d7892 */ /* 0x000fc4000f8efcff */
[----:B------:R-:W-:Y:S02]  /*3550*/  ULOP3.LUT UR14, UR14, 0x10000, URZ, 0xfc, !UPT ;  /* 0x000100000e0e7892 */ /* 0x000fe4000f8efcff */
[----:B------:R-:W-:Y:S01]  /*3560*/  USEL UR20, UR6, 0x1, !UP0 ;  /* 0x0000000106147887 */ /* 0x000fe2000c000000 */
[----:B------:R-:W-:Y:S01]  /*3570*/  UMOV UR26, 0x0 ;  /* 0x00000000001a7882 */ /* 0x000fe20000000000 */
[----:B------:R-:W-:Y:S01]  /*3580*/  UMOV UR27, 0x8400010 ;  /* 0x08400010001b7882 */ /* 0x000fe20000000000 */
[----:B------:R-:W-:Y:S01]  /*3590*/  UMOV UR24, 0x0 ;  /* 0x0000000000187882 */ /* 0x000fe20000000000 */
[----:B------:R-:W-:Y:S01]  /*35a0*/  UMOV UR25, 0x8400010 ;  /* 0x0840001000197882 */ /* 0x000fe20000000000 */
[----:B------:R-:W-:Y:S01]  /*35b0*/  UMOV UR22, 0x0 ;  /* 0x0000000000167882 */ /* 0x000fe20000000000 */
[----:B------:R-:W-:Y:S01]  /*35c0*/  UMOV UR23, 0x8400010 ;  /* 0x0840001000177882 */ /* 0x000fe20000000000 */
[----:B-1----:R-:W-:Y:S02]  /*35d0*/  R2UR UR21, R2 ;  /* 0x00000000021572ca */ /* 0x002fe400000e0000 */
[----:B------:R-:W-:-:S13]  /*35e0*/  CS2R R2, SRZ ;  /* 0x0000000000027805 */ /* 0x000fda000001ff00 */
.L_x_75:
[C---:B------:R-:W-:Y:S02]  /*35f0*/  LEA R0, R8.reuse, UR7, 0x3 ;  /* 0x0000000708007c11 */ /* 0x040fe4000f8e18ff */
[----:B------:R-:W-:Y:S02]  /*3600*/  SHF.L.U32 R4, R3, 0x1f, RZ ;  /* 0x0000001f03047819 */ /* 0x000fe400000006ff */
[----:B------:R-:W-:Y:S02]  /*3610*/  LEA R5, R8, UR7, 0x4 ;  /* 0x0000000708057c11 */ /* 0x000fe4000f8e20ff */
[----:B------:R-:W1:Y:S02]  /*3620*/  SYNCS.PHASECHK.TRANS64.TRYWAIT P0, [R0+URZ+0xa0], R4 ;  /* 0x0000a004000075a7 */ /* 0x000e6400080011ff */
[----:B-1-34-:R-:W-:Y:S05]  /*3630*/  @!P0 BRA `(.L_x_68) ;  /* 0x0000006400e08947 */ /* 0x01afea0003800000 */
.L_x_170:
[----:B-1----:R-:W1:Y:S01]  /*3640*/  LDS.128 R4, [R5+0x130] ;  /* 0x0001300005047984 */ /* 0x002e620000000c00 */
[----:B------:R-:W-:Y:S02]  /*3650*/  VIADD R0, R0, 0xb0 ;  /* 0x000000b000007836 */ /* 0x000fe40000000000 */
[----:B------:R-:W-:Y:S01]  /*3660*/  VIADD R8, R8, 0x1 ;  /* 0x0000000108087836 */ /* 0x000fe20000000000 */
[----:B------:R-:W-:Y:S01]  /*3670*/  @!PT LDS RZ, [RZ] ;  /* 0x00000000fffff984 */ /* 0x000fe20000000800 */
[----:B------:R-:W-:Y:S01]  /*3680*/  @!PT LDS RZ, [RZ] ;  /* 0x00000000fffff984 */ /* 0x000fe20000000800 */
[----:B------:R-:W-:Y:S01]  /*3690*/  @!PT LDS RZ, [RZ] ;  /* 0x00000000fffff984 */ /* 0x000fe20000000800 */
[----:B------:R-:W-:Y:S01]  /*36a0*/  @!PT LDS RZ, [RZ] ;  /* 0x00000000fffff984 */ /* 0x000fe20000000800 */
[----:B------:R2:W-:Y:S06]  /*36b0*/  MEMBAR.ALL.CTA ;  /* 0x0000000000007992 */ /* 0x0005ec0000008000 */
[----:B--2---:R-:W2:Y:S01]  /*36c0*/  FENCE.VIEW.ASYNC.S ;  /* 0x00000000000073c6 */ /* 0x004ea20000000000 */
[----:B------:R-:W-:-:S04]  /*36d0*/  PRMT R0, RZ, 0x654, R0 ;  /* 0x00000654ff007816 */ /* 0x000fc80000000000 */
[----:B--2---:R2:W-:Y:S01]  /*36e0*/  SYNCS.ARRIVE.TRANS64.RED.A1T0 RZ, [R0+URZ], RZ ;  /* 0x000000ff00ff79a7 */ /* 0x0045e200081004ff */
[----:B-1----:R-:W-:Y:S01]  /*36f0*/  LOP3.LUT P1, RZ, R6, 0x1, RZ, 0xc0, !PT ;  /* 0x0000000106ff7812 */ /* 0x002fe2000782c0ff */
[----:B--2---:R-:W-:-:S12]  /*3700*/  BRA.U UP2, `(.L_x_69) ;  /* 0x0000000502087547 */ /* 0x004fd8000b800000 */
[----:B------:R-:W1:Y:S01]  /*3710*/  LDCU UR8, c[0x0][0x38c] ;  /* 0x00007180ff0877ac */ /* 0x000e620008000800 */
[----:B------:R-:W-:Y:S02]  /*3720*/  PLOP3.LUT P2, PT, PT, PT, PT, 0x80, 0x8 ;  /* 0x000000000008781c */ /* 0x000fe40003f4f070 */
[----:B------:R-:W-:Y:S01]  /*3730*/  SHF.L.U32 R4, R9, 0x1f, RZ ;  /* 0x0000001f09047819 */ /* 0x000fe200000006ff */
[----:B------:R-:W-:Y:S02]  /*3740*/  ULEA UR9, UR19, UR7, 0x3 ;  /* 0x0000000713097291 */ /* 0x000fe4000f8e18ff */
[----:B------:R-:W-:Y:S02]  /*3750*/  ULEA UR10, UR19, UR21, 0x7 ;  /* 0x00000015130a7291 */ /* 0x000fe4000f8e38ff */
[----:B-1----:R-:W-:-:S06]  /*3760*/  UISETP.GE.AND UP0, UPT, UR8, 0x1, UPT ;  /* 0x000000010800788c */ /* 0x002fcc000bf06270 */
[----:B------:R-:W-:-:S05]  /*3770*/  PLOP3.LUT P0, PT, PT, PT, UP0, 0x80, 0x8 ;  /* 0x000000000008781c */ /* 0x000fca0003f0f008 */
[----:B------:R-:W-:-:S08]  /*3780*/  @UP0 ULEA UR8, UR18, UR7, 0x3 ;  /* 0x0000000712080291 */ /* 0x000fd0000f8e18ff */
[----:B------:R-:W-:-:S04]  /*3790*/  @P0 SHF.L.U32 R0, R2, 0x1f, RZ ;  /* 0x0000001f02000819 */ /* 0x000fc800000006ff */
[----:B------:R1:W2:Y:S01]  /*37a0*/  @P0 SYNCS.PHASECHK.TRANS64.TRYWAIT P2, [UR8], R0 ;  /* 0x00000000ff0005a7 */ /* 0x0002a20008041108 */
[----:B------:R-:W3:Y:S02]  /*37b0*/  SYNCS.PHASECHK.TRANS64.TRYWAIT P0, [UR9+0xe0], R4 ;  /* 0x0000e004ff0075a7 */ /* 0x000ee40008001109 */
[----:B-123--:R-:W-:Y:S05]  /*37c0*/  @!P0 BRA `(.L_x_70) ;  /* 0x0000006400908947 */ /* 0x00efea0003800000 */
.L_x_172:
[----:B------:R-:W-:Y:S01]  /*37d0*/  UMOV UR16, UR17 ;  /* 0x0000001100107c82 */ /* 0x000fe20008000000 */
[----:B------:R-:W-:Y:S05]  /*37e0*/  BRA.U !UP0, `(.L_x_71) ;  /* 0x0000000108c07547 */ /* 0x000fea000b800000 */
[----:B------:R-:W-:Y:S02]  /*37f0*/  UIADD3 UR16, UPT, UPT, UR20, UR17, URZ ;  /* 0x0000001114107290 */ /* 0x000fe4000fffe0ff */
[----:B------:R-:W-:Y:S01]  /*3800*/  UPLOP3.LUT UP3, UPT, UPT, UPT, UPT, 0x40, 0x4 ;  /* 0x000000000004789c */ /* 0x000fe20003f6e870 */
[----:B------:R-:W-:Y:S01]  /*3810*/  UMOV UR15, UR6 ;  /* 0x00000006000f7c82 */ /* 0x000fe20008000000 */
[----:B------:R-:W-:-:S09]  /*3820*/  UMOV UR46, UR18 ;  /* 0x00000012002e7c82 */ /* 0x000fd20008000000 */
.L_x_74:
[----:B--2---:R-:W-:Y:S01]  /*3830*/  ULEA UR8, UR46, UR7, 0x3 ;  /* 0x000000072e087291 */ /* 0x004fe2000f8e18ff */
[----:B---3--:R-:W-:Y:S11]  /*3840*/  @P2 BRA `(.L_x_72) ;  /* 0x00000000000c2947 */ /* 0x008ff60003800000 */
[----:B-1----:R-:W-:Y:S04]  /*3850*/  SHF.L.U32 R4, R2, 0x1f, RZ ;  /* 0x0000001f02047819 */ /* 0x002fe800000006ff */
[----:B------:R-:W1:Y:S02]  /*3860*/  SYNCS.PHASECHK.TRANS64.TRYWAIT P0, [UR8], R4 ;  /* 0x00000004ff0075a7 */ /* 0x000e640008001108 */
[----:B-1----:R-:W-:Y:S05]  /*3870*/  @!P0 BRA `(.L_x_73) ;  /* 0x00000064007c8947 */ /* 0x002fea0003800000 */
.L_x_72:
[----:B------:R-:W-:Y:S01]  /*3880*/  UISETP.NE.AND UP0, UPT, UR15, 0x1, UPT ;  /* 0x000000010f00788c */ /* 0x000fe2000bf05270 */
[----:B------:R-:W-:Y:S01]  /*3890*/  PLOP3.LUT P2, PT, PT, PT, PT, 0x80, 0x8 ;  /* 0x000000000008781c */ /* 0x000fe20003f4f070 */
[----:B------:R-:W-:Y:S02]  /*38a0*/  UIADD3 UR18, UPT, UPT, UR46, 0x1, URZ ;  /* 0x000000012e127890 */ /* 0x000fe4000fffe0ff */
[----:B------:R-:W-:Y:S02]  /*38b0*/  ULEA UR32, UR46, UR14, 0xa ;  /* 0x0000000e2e207291 */ /* 0x000fe4000f8e50ff */
[----:B------:R-:W-:Y:S01]  /*38c0*/  UISETP.NE.AND UP1, UPT, UR18, 0x5, UPT ;  /* 0x000000051200788c */ /* 0x000fe2000bf25270 */
[----:B------:R-:W-:Y:S01]  /*38d0*/  PLOP3.LUT P0, PT, PT, PT, UP0, 0x80, 0x8 ;  /* 0x000000000008781c */ /* 0x000fe20003f0f008 */
[----:B------:R-:W-:Y:S02]  /*38e0*/  UIADD3 UR44, UPT, UPT, UR32, 0x2, URZ ;  /* 0x00000002202c7890 */ /* 0x000fe4000fffe0ff */
[----:B------:R-:W-:Y:S02]  /*38f0*/  USEL UR31, URZ, 0x1, UP1 ;  /* 0x00000001ff1f7887 */ /* 0x000fe40008800000 */
[----:B------:R-:W-:Y:S02]  /*3900*/  USEL UR18, UR18, URZ, UP1 ;  /* 0x000000ff12127287 */ /* 0x000fe40008800000 */
[----:B------:R-:W-:Y:S02]  /*3910*/  UIADD3 UR40, UPT, UPT, UR32, 0x4, URZ ;  /* 0x0000000420287890 */ /* 0x000fe4000fffe0ff */
[----:B------:R-:W-:Y:S01]  /*3920*/  @UP0 ULEA UR30, UR18, UR7, 0x3 ;  /* 0x00000007121e0291 */ /* 0x000fe2000f8e18ff */
[----:B------:R-:W-:Y:S01]  /*3930*/  LOP3.LUT R2, R2, UR31, RZ, 0x3c, !PT ;  /* 0x0000001f02027c12 */ /* 0x000fe2000f8e3cff */
[----:B------:R-:W-:Y:S02]  /*3940*/  UIADD3 UR36, UPT, UPT, UR32, 0x6, URZ ;  /* 0x0000000620247890 */ /* 0x000fe4000fffe0ff */
[----:B------:R-:W-:Y:S01]  /*3950*/  UIADD3 UR8, UPT, UPT, UR8, 0x28, URZ ;  /* 0x0000002808087890 */ /* 0x000fe2000fffe0ff */
[----:B-1----:R-:W-:Y:S01]  /*3960*/  @P0 SHF.L.U32 R0, R2, 0x1f, RZ ;  /* 0x0000001f02000819 */ /* 0x002fe200000006ff */
[----:B------:R-:W-:Y:S02]  /*3970*/  UIADD3 UR17, UPT, UPT, UR17, 0x1, URZ ;  /* 0x0000000111117890 */ /* 0x000fe4000fffe0ff */
[----:B------:R-:W-:Y:S01]  /*3980*/  UIADD3 UR15, UPT, UPT, UR15, -0x1, URZ ;  /* 0xffffffff0f0f7890 */ /* 0x000fe2000fffe0ff */
[----:B------:R2:W3:Y:S01]  /*3990*/  @P0 SYNCS.PHASECHK.TRANS64.TRYWAIT P2, [UR30], R0 ;  /* 0x00000000ff0005a7 */ /* 0x0004e2000804111e */
[----:B------:R-:W-:Y:S02]  /*39a0*/  ULEA UR30, UR46, UR13, 0x9 ;  /* 0x0000000d2e1e7291 */ /* 0x000fe4000f8e48ff */
[----:B------:R-:W-:Y:S02]  /*39b0*/  UISETP.NE.AND UP0, UPT, UR17, UR16, UPT ;  /* 0x000000101100728c */ /* 0x000fe4000bf05270 */
[----:B------:R-:W-:Y:S02]  /*39c0*/  UIADD3 UR42, UPT, UPT, UR30, 0x2, URZ ;  /* 0x000000021e2a7890 */ /* 0x000fe4000fffe0ff */
[----:B------:R-:W-:Y:S02]  /*39d0*/  UIADD3 UR38, UPT, UPT, UR30, 0x4, URZ ;  /* 0x000000041e267890 */ /* 0x000fe4000fffe0ff */
[----:B------:R-:W-:Y:S01]  /*39e0*/  UIADD3 UR34, UPT, UPT, UR30, 0x6, URZ ;  /* 0x000000061e227890 */ /* 0x000fe2000fffe0ff */
[----:B------:R-:W-:Y:S01]  /*39f0*/  UMOV UR33, 0x40004040 ;  /* 0x4000404000217882 */ /* 0x000fe20000000000 */
[----:B------:R-:W-:Y:S01]  /*3a00*/  UMOV UR31, 0x40004040 ;  /* 0x40004040001f7882 */ /* 0x000fe20000000000 */
[----:B------:R-:W-:Y:S01]  /*3a10*/  UMOV UR45, 0x40004040 ;  /* 0x40004040002d7882 */ /* 0x000fe20000000000 */
[----:B------:R2:W-:Y:S01]  /*3a20*/  UTCHMMA.2CTA gdesc[UR30], gdesc[UR32], tmem[UR10], tmem[UR28], idesc[UR29], UP3 ;  /* 0x00ff1c201e0075ea */ /* 0x0005e20009a0000a */
[----:B------:R-:W-:Y:S01]  /*3a30*/  UPLOP3.LUT UP3, UPT, UPT, UPT, UPT, 0x80, 0x8 ;  /* 0x000000000008789c */ /* 0x000fe20003f6f070 */
[----:B------:R-:W-:Y:S01]  /*3a40*/  UMOV UR43, 0x40004040 ;  /* 0x40004040002b7882 */ /* 0x000fe20000000000 */
[----:B------:R-:W-:Y:S01]  /*3a50*/  UMOV UR41, 0x40004040 ;  /* 0x4000404000297882 */ /* 0x000fe20000000000 */
[----:B------:R2:W-:Y:S01]  /*3a60*/  UTCHMMA.2CTA gdesc[UR42], gdesc[UR44], tmem[UR10], tmem[UR26], idesc[UR27], UPT ;  /* 0x00ff1a2c2a0075ea */ /* 0x0005e2000ba0000a */
[----:B------:R-:W-:Y:S01]  /*3a70*/  UMOV UR39, 0x40004040 ;  /* 0x4000404000277882 */ /* 0x000fe20000000000 */
[----:B------:R-:W-:Y:S01]  /*3a80*/  UMOV UR37, 0x40004040 ;  /* 0x4000404000257882 */ /* 0x000fe20000000000 */
[----:B------:R-:W-:Y:S01]  /*3a90*/  UMOV UR35, 0x40004040 ;  /* 0x4000404000237882 */ /* 0x000fe20000000000 */
[----:B------:R2:W-:Y:S01]  /*3aa0*/  UTCHMMA.2CTA gdesc[UR38], gdesc[UR40], tmem[UR10], tmem[UR24], idesc[UR25], UPT ;  /* 0x00ff1828260075ea */ /* 0x0005e2000ba0000a */
[----:B------:R2:W-:Y:S01]  /*3ab0*/  UTCHMMA.2CTA gdesc[UR34], gdesc[UR36], tmem[UR10], tmem[UR22], idesc[UR23], UPT ;  /* 0x00ff1624220075ea */ /* 0x0005e2000ba0000a */
[----:B------:R2:W-:Y:S01]  /*3ac0*/  UTCBAR.2CTA.MULTICAST [UR8], URZ, UR12 ;  /* 0x000000ff080073e9 */ /* 0x0005e2000820080c */
[----:B------:R-:W-:Y:S01]  /*3ad0*/  UMOV UR46, UR18 ;  /* 0x00000012002e7c82 */ /* 0x000fe20008000000 */
[----:B------:R-:W-:Y:S05]  /*3ae0*/  BRA.U UP0, `(.L_x_74) ;  /* 0xfffffffd00507547 */ /* 0x000fea000b83ffff */
.L_x_71:
[----:B------:R-:W-:Y:S01]  /*3af0*/  UIADD3 UR9, UPT, UPT, UR9, 0xc0, URZ ;  /* 0x000000c009097890 */ /* 0x000fe2000fffe0ff */
[----:B------:R-:W-:-:S08]  /*3b00*/  UMOV UR17, UR16 ;  /* 0x0000001000117c82 */ /* 0x000fd00008000000 */
[----:B------:R4:W-:Y:S01]  /*3b10*/  UTCBAR.2CTA.MULTICAST [UR9], URZ, UR11 ;  /* 0x000000ff090073e9 */ /* 0x0009e2000820080b */
[----:B------:R-:W-:Y:S02]  /*3b20*/  NOP ;  /* 0x0000000000007918 */ /* 0x000fe40000000000 */
.L_x_69:
[----:B------:R-:W-:Y:S01]  /*3b30*/  UIADD3 UR19, UPT, UPT, UR19, 0x1, URZ ;  /* 0x0000000113137890 */ /* 0x000fe2000fffe0ff */
[----:B------:R-:W-:-:S03]  /*3b40*/  ISETP.NE.AND P0, PT, R8, 0x2, PT ;  /* 0x000000020800780c */ /* 0x000fc60003f05270 */
[----:B------:R-:W-:Y:S01]  /*3b50*/  UISETP.NE.AND UP0, UPT, UR19, 0x4, UPT ;  /* 0x000000041300788c */ /* 0x000fe2000bf05270 */
[----:B-12---:R-:W-:Y:S02]  /*3b60*/  SEL R0, RZ, 0x1, P0 ;  /* 0x00000001ff007807 */ /* 0x006fe40000000000 */
[----:B------:R-:W-:Y:S01]  /*3b70*/  SEL R8, R8, RZ, P0 ;  /* 0x000000ff08087207 */ /* 0x000fe20000000000 */
[----:B------:R-:W-:Y:S01]  /*3b80*/  USEL UR8, URZ, 0x1, UP0 ;  /* 0x00000001ff087887 */ /* 0x000fe20008000000 */
[----:B------:R-:W-:Y:S01]  /*3b90*/  LOP3.LUT R3, R3, R0, RZ, 0x3c, !PT ;  /* 0x0000000003037212 */ /* 0x000fe200078e3cff */
[----:B------:R-:W-:-:S04]  /*3ba0*/  USEL UR19, UR19, URZ, UP0 ;  /* 0x000000ff13137287 */ /* 0x000fc80008000000 */
[----:B------:R-:W-:Y:S01]  /*3bb0*/  LOP3.LUT R9, R9, UR8, RZ, 0x3c, !PT ;  /* 0x0000000809097c12 */ /* 0x000fe2000f8e3cff */
[----:B------:R-:W-:Y:S07]  /*3bc0*/  @P1 BRA `(.L_x_75) ;  /* 0xfffffff800881947 */ /* 0x000fee000383ffff */
[----:B------:R-:W1:Y:S01]  /*3bd0*/  S2UR UR6, SR_CgaCtaId ;  /* 0x00000000000679c3 */ /* 0x000e620000008800 */
[----:B------:R-:W-:Y:S01]  /*3be0*/  ELECT P0, URZ, PT ;  /* 0x0000000000ff782f */ /* 0x000fe20003800000 */
[----:B------:R-:W-:Y:S01]  /*3bf0*/  HFMA2 R0, -RZ, RZ, 0, 5.9604644775390625e-08 ;  /* 0x00000001ff007431 */ /* 0x000fe200000001ff */
[----:B------:R-:W-:-:S05]  /*3c00*/  UMOV UR8, 0x40 ;  /* 0x0000004000087882 */ /* 0x000fca0000000000 */
[----:B------:R-:W-:Y:S01]  /*3c10*/  UVIRTCOUNT.DEALLOC.SMPOOL 0x80 ;  /* 0x000000800000784c */ /* 0x000fe20000000000 */
[----:B------:R-:W-:Y:S02]  /*3c20*/  UISETP.NE.AND UP0, UPT, UR5, URZ, UPT ;  /* 0x000000ff0500728c */ /* 0x000fe4000bf05270 */
[----:B-1----:R-:W-:-:S09]  /*3c30*/  ULEA UR6, UR6, UR8, 0x18 ;  /* 0x0000000806067291 */ /* 0x002fd2000f8ec0ff */
[----:B------:R1:W-:Y:S01]  /*3c40*/  @P0 STS.U8 [UR6+0x1c], R0 ;  /* 0x00001c00ff000988 */ /* 0x0003e20008000006 */
[----:B------:R-:W-:Y:S05]  /*3c50*/  BRA.U UP0, `(.L_x_76) ;  /* 0x0000000100a07547 */ /* 0x000fea000b800000 */
[----:B------:R-:W-:Y:S01]  /*3c60*/  UIADD3 UR5, UPT, UPT, UR7, 0xe0, URZ ;  /* 0x000000e007057890 */ /* 0x000fe2000fffe0ff */
[----:B------:R-:W-:-:S03]  /*3c70*/  SHF.L.U32 R2, R9, 0x1f, RZ ;  /* 0x0000001f09027819 */ /* 0x000fc600000006ff */
[----:B------:R-:W-:-:S09]  /*3c80*/  ULEA UR8, UR19, UR5, 0x3 ;  /* 0x0000000513087291 */ /* 0x000fd2000f8e18ff */
[----:B------:R-:W2:Y:S02]  /*3c90*/  SYNCS.PHASECHK.TRANS64.TRYWAIT P0, [UR8], R2 ;  /* 0x00000002ff0075a7 */ /* 0x000ea40008001108 */
[----:B--2---:R-:W-:Y:S05]  /*3ca0*/  @!P0 BRA `(.L_x_77) ;  /* 0x0000006000888947 */ /* 0x004fea0003800000 */
.L_x_175:
[----:B----4-:R-:W-:-:S04]  /*3cb0*/  UIADD3 UR9, UPT, UPT, UR19, 0x1, URZ ;  /* 0x0000000113097890 */ /* 0x010fc8000fffe0ff */
        /* <DEDUP_REMOVED lines=8> */
.L_x_177:
        /* <DEDUP_REMOVED lines=9> */
.L_x_179:
[----:B------:R-:W-:-:S04]  /*3dd0*/  UIADD3 UR9, UPT, UPT, UR9, 0x1, URZ ;  /* 0x0000000109097890 */ /* 0x000fc8000fffe0ff */
[----:B------:R-:W-:-:S04]  /*3de0*/  UISETP.NE.AND UP1, UPT, UR9, 0x4, UPT ;  /* 0x000000040900788c */ /* 0x000fc8000bf25270 */
[----:B------:R-:W-:Y:S02]  /*3df0*/  USEL UR8, URZ, 0x1, UP1 ;  /* 0x00000001ff087887 */ /* 0x000fe40008800000 */
[----:B------:R-:W-:-:S04]  /*3e00*/  USEL UR9, UR9, URZ, UP1 ;  /* 0x000000ff09097287 */ /* 0x000fc80008800000 */
[----:B------:R-:W-:Y:S01]  /*3e10*/  ULEA UR9, UR9, UR5, 0x3 ;  /* 0x0000000509097291 */ /* 0x000fe2000f8e18ff */
[----:B------:R-:W-:-:S04]  /*3e20*/  LOP3.LUT R2, R2, UR8, RZ, 0x3c, !PT ;  /* 0x0000000802027c12 */ /* 0x000fc8000f8e3cff */
[----:B------:R-:W-:Y:S01]  /*3e30*/  SHF.L.U32 R2, R2, 0x1f, RZ ;  /* 0x0000001f02027819 */ /* 0x000fe200000006ff */
[----:B-1----:R-:W-:-:S04]  /*3e40*/  IMAD.U32 R0, RZ, RZ, UR9 ;  /* 0x00000009ff007e24 */ /* 0x002fc8000f8e00ff */
[----:B------:R1:W2:Y:S03]  /*3e50*/  SYNCS.PHASECHK.TRANS64.TRYWAIT P0, [R0+URZ], R2 ;  /* 0x00000002000075a7 */ /* 0x0002a600080011ff */
[----:B--2---:R-:W-:Y:S05]  /*3e60*/  @!P0 NANOSLEEP.SYNCS 0x989680 ;  /* 0x009896800000895d */ /* 0x004fea0003900000 */
[----:B------:R-:W2:Y:S02]  /*3e70*/  @!P0 SYNCS.PHASECHK.TRANS64 P0, [R0+URZ], R2 ;  /* 0x00000002000085a7 */ /* 0x000ea400080010ff */
[----:B--2---:R-:W-:Y:S05]  /*3e80*/  @P0 BRA `(.L_x_80) ;  /* 0x0000000000200947 */ /* 0x004fea0003800000 */
.L_x_81:
[----:B--2---:R2:W4:Y:S02]  /*3e90*/  SYNCS.PHASECHK.TRANS64.TRYWAIT P0, [R0+URZ], R2 ;  /* 0x00000002000075a7 */ /* 0x00452400080011ff */
[----:B----4-:R-:W-:Y:S05]  /*3ea0*/  @!P0 NANOSLEEP.SYNCS 0x989680 ;  /* 0x009896800000895d */ /* 0x010fea0003900000 */
[----:B------:R-:W4:Y:S02]  /*3eb0*/  @!P0 SYNCS.PHASECHK.TRANS64 P0, [R0+URZ], R2 ;  /* 0x00000002000085a7 */ /* 0x000f2400080010ff */
[----:B----4-:R-:W-:Y:S05]  /*3ec0*/  @!P0 BRA `(.L_x_81) ;  /* 0xfffffffc00f08947 */ /* 0x010fea000383ffff */
[----:B------:R-:W-:Y:S05]  /*3ed0*/  BRA `(.L_x_80) ;  /* 0x00000000000c7947 */ /* 0x000fea0003800000 */
.L_x_76:
[----:B------:R-:W-:-:S04]  /*3ee0*/  UIADD3 UR5, UPT, UPT, UR7, 0x120, URZ ;  /* 0x0000012007057890 */ /* 0x000fc8000fffe0ff */
[----:B------:R-:W-:-:S09]  /*3ef0*/  UPRMT UR5, UR4, 0x654, UR5 ;  /* 0x0000065404057896 */ /* 0x000fd20008000005 */
[----:B------:R-:W-:Y:S03]  /*3f00*/  SYNCS.ARRIVE.TRANS64.RED.A1T0 RZ, [UR5], RZ ;  /* 0x000000ffffff79a7 */ /* 0x000fe60008100405 */
.L_x_80:
[----:B-12---:R-:W-:Y:S01]  /*3f10*/  SHF.L.U32 R2, RZ, 0x1f, RZ ;  /* 0x0000001fff027819 */ /* 0x006fe200000006ff */
[----:B------:R-:W-:Y:S01]  /*3f20*/  UIADD3 UR5, UPT, UPT, UR7, 0x120, URZ ;  /* 0x0000012007057890 */ /* 0x000fe2000fffe0ff */
[----:B------:R-:W-:Y:S02]  /*3f30*/  PLOP3.LUT P0, PT, PT, PT, UP0, 0x80, 0x8 ;  /* 0x000000000008781c */ /* 0x000fe40003f0f008 */
[----:B------:R-:W1:Y:S02]  /*3f40*/  SYNCS.PHASECHK.TRANS64.TRYWAIT P1, [UR7+0x120], R2 ;  /* 0x00012002ff0075a7 */ /* 0x000e640008021107 */
[----:B-1----:R-:W-:Y:S09]  /*3f50*/  @!P1 BRA `(.L_x_82) ;  /* 0x0000006000249947 */ /* 0x002ff20003800000 */
.L_x_181:
[----:B------:R-:W-:Y:S01]  /*3f60*/  @!UP0 UPRMT UR5, UR4, 0x654, UR5 ;  /* 0x0000065404058896 */ /* 0x000fe20008000005 */
[----:B------:R-:W-:Y:S02]  /*3f70*/  UMOV UR8, 0xffff ;  /* 0x0000ffff00087882 */ /* 0x000fe40000000000 */
[----:B------:R-:W-:-:S06]  /*3f80*/  UMOV UR4, 0x1 ;  /* 0x0000000100047882 */ /* 0x000fcc0000000000 */
[----:B------:R-:W-:Y:S01]  /*3f90*/  @!P0 SYNCS.ARRIVE.TRANS64.RED.A1T0 RZ, [UR5], RZ ;  /* 0x000000ffffff89a7 */ /* 0x000fe20008100405 */
[----:B------:R-:W-:Y:S01]  /*3fa0*/  NOP ;  /* 0x0000000000007918 */ /* 0x000fe20000000000 */
[----:B-1----:R-:W1:Y:S01]  /*3fb0*/  LDS R0, [UR6+0x14] ;  /* 0x00001406ff007984 */ /* 0x002e620008000800 */
[----:B------:R-:W-:-:S04]  /*3fc0*/  ULOP3.LUT UR5, UR21, 0xffff, URZ, 0xc0, !UPT ;  /* 0x0000ffff15057892 */ /* 0x000fc8000f8ec0ff */
[----:B------:R-:W-:-:S04]  /*3fd0*/  USHF.R.U32.HI UR5, URZ, 0x5, UR5 ;  /* 0x00000005ff057899 */ /* 0x000fc80008011605 */
[----:B------:R-:W-:Y:S02]  /*3fe0*/  USHF.L.U32 UR8, UR8, UR5, URZ ;  /* 0x0000000508087299 */ /* 0x000fe400080006ff */
[----:B------:R-:W-:-:S04]  /*3ff0*/  USHF.L.U32 UR4, UR4, UR5, URZ ;  /* 0x0000000504047299 */ /* 0x000fc800080006ff */
[----:B-1----:R-:W-:-:S04]  /*4000*/  LOP3.LUT R0, R0, UR8, RZ, 0xc0, !PT ;  /* 0x0000000800007c12 */ /* 0x002fc8000f8ec0ff */
[----:B------:R-:W-:-:S13]  /*4010*/  ISETP.NE.AND P0, PT, R0, UR8, PT ;  /* 0x0000000800007c0c */ /* 0x000fda000bf05270 */
[----:B------:R-:W-:Y:S05]  /*4020*/  @P0 BRA `(.L_x_83) ;  /* 0x0000000000580947 */ /* 0x000fea0003800000 */
[----:B------:R-:W1:Y:S02]  /*4030*/  LDS R0, [UR6+0x18] ;  /* 0x00001806ff007984 */ /* 0x000e640008000800 */
[----:B-1----:R-:W-:-:S04]  /*4040*/  LOP3.LUT R0, R0, UR4, RZ, 0xc0, !PT ;  /* 0x0000000400007c12 */ /* 0x002fc8000f8ec0ff */
[----:B------:R-:W-:-:S13]  /*4050*/  ISETP.NE.AND P0, PT, R0, UR4, PT ;  /* 0x0000000400007c0c */ /* 0x000fda000bf05270 */
[----:B------:R-:W-:Y:S05]  /*4060*/  @P0 BRA `(.L_x_84) ;  /* 0x00000000003c0947 */ /* 0x000fea0003800000 */
[----:B------:R-:W1:Y:S01]  /*4070*/  S2R R2, SR_LANEID ;  /* 0x0000000000027919 */ /* 0x000e620000000000 */
[----:B------:R-:W-:Y:S01]  /*4080*/  ULOP3.LUT UR8, URZ, UR8, URZ, 0x33, !UPT ;  /* 0x00000008ff087292 */ /* 0x000fe2000f8e33ff */
[----:B------:R-:W-:Y:S02]  /*4090*/  VOTEU.ANY UR7, UPT, PT ;  /* 0x0000000000077886 */ /* 0x000fe400038e0100 */
[----:B------:R-:W-:-:S03]  /*40a0*/  UFLO.U32 UR7, UR7 ;  /* 0x00000007000772bd */ /* 0x000fc600080e0000 */
[----:B------:R-:W-:-:S04]  /*40b0*/  IMAD.U32 R0, RZ, RZ, UR8 ;  /* 0x00000008ff007e24 */ /* 0x000fc8000f8e00ff */
[----:B------:R2:W3:Y:S02]  /*40c0*/  REDUX UR5, R0 ;  /* 0x00000000000573c4 */ /* 0x0004e40000000000 */
[----:B------:R1:W-:Y:S02]  /*40d0*/  UTCATOMSWS.AND URZ, UR8 ;  /* 0x0000000800ff79e3 */ /* 0x0003e40008000000 */
[----:B-1----:R-:W-:Y:S02]  /*40e0*/  ISETP.EQ.U32.AND P0, PT, R2, UR7, PT ;  /* 0x0000000702007c0c */ /* 0x002fe4000bf02070 */
[----:B--2---:R-:W-:Y:S02]  /*40f0*/  LOP3.LUT R0, RZ, UR4, RZ, 0x33, !PT ;  /* 0x00000004ff007c12 */ /* 0x004fe4000f8e33ff */
[----:B---3--:R-:W-:Y:S02]  /*4100*/  MOV R2, UR5 ;  /* 0x0000000500027c02 */ /* 0x008fe40008000f00 */
[----:B------:R-:W1:Y:S07]  /*4110*/  REDUX UR4, R0 ;  /* 0x00000000000473c4 */ /* 0x000e6e0000000000 */
[----:B------:R2:W-:Y:S01]  /*4120*/  @P0 ATOMS.AND RZ, [UR6+0x14], R2 ;  /* 0x00001402ffff098c */ /* 0x0005e2000a800006 */
[----:B-1----:R-:W-:-:S05]  /*4130*/  IMAD.U32 R0, RZ, RZ, UR4 ;  /* 0x00000004ff007e24 */ /* 0x002fca000f8e00ff */
[----:B------:R2:W-:Y:S01]  /*4140*/  @P0 ATOMS.AND RZ, [UR6+0x18], R0 ;  /* 0x00001800ffff098c */ /* 0x0005e2000a800006 */
[----:B------:R-:W-:Y:S05]  /*4150*/  BRA `(.L_x_85) ;  /* 0x0000000000147947 */ /* 0x000fea0003800000 */
.L_x_84:
[----:B------:R-:W-:Y:S02]  /*4160*/  MOV R2, 0x4180 ;  /* 0x0000418000027802 */ /* 0x000fe40000000f00 */
[----:B---345:R-:W-:Y:S05]  /*4170*/  CALL.REL.NOINC `($__internal_0_$__cuda_sm10x_tcgen05_guardrail_trap_col_being_dealloced_not_returned_by_alloc) ;  /* 0x0000006400047944 */ /* 0x038fea0003c00000 */
[----:B------:R-:W-:Y:S05]  /*4180*/  BRA `(.L_x_85) ;  /* 0x0000000000087947 */ /* 0x000fea0003800000 */
.L_x_83:
[----:B------:R-:W-:Y:S02]  /*4190*/  MOV R2, 0x41b0 ;  /* 0x000041b000027802 */ /* 0x000fe40000000f00 */
[----:B---345:R-:W-:Y:S05]  /*41a0*/  CALL.REL.NOINC `($__internal_2_$__cuda_sm10x_tcgen05_guardrail_trap_unallocated_columns_being_dealloced) ;  /* 0x0000006400107944 */ /* 0x038fea0003c00000 */
.L_x_85:
[----:B------:R-:W-:Y:S01]  /*41b0*/  NOP ;  /* 0x0000000000007918 */ /* 0x000fe20000000000 */
[----:B----4-:R-:W-:Y:S05]  /*41c0*/  EXIT ;  /* 0x000000000000794d */ /* 0x010fea0003800000 */
.L_x_56:
[----:B------:R-:W-:-:S09]  /*41d0*/  UISETP.NE.OR UP5, UPT, UR10, 0x3, !UP5 ;  /* 0x000000030a00788c */ /* 0x000fd2000efa5670 */
[----:B------:R-:W-:Y:S05]  /*41e0*/  BRA.U UP5, `(.L_x_86) ;  /* 0x0000001105747547 */ /* 0x000fea000b800000 */
[----:B------:R-:W1:Y:S01]  /*41f0*/  LDC R0, c[0x0][0xb30] ;  /* 0x0002cc00ff007b82 */ /* 0x000e620000000800 */
[----:B------:R-:W2:Y:S01]  /*4200*/  LDCU.64 UR8, c[0x0][0x888] ;  /* 0x00011100ff0877ac */ /* 0x000ea20008000a00 */
[----:B------:R-:W-:Y:S02]  /*4210*/  HFMA2 R27, -RZ, RZ, 0, 0 ;  /* 0x00000000ff1b7431 */ /* 0x000fe400000001ff */
[----:B------:R-:W-:Y:S01]  /*4220*/  IMAD.MOV.U32 R29, RZ, RZ, 0x1 ;  /* 0x00000001ff1d7424 */ /* 0x000fe200078e00ff */
[----:B------:R-:W-:Y:S01]  /*4230*/  MOV R25, 0x2000 ;  /* 0x0000200000197802 */ /* 0x000fe20000000f00 */
[----:B------:R-:W3:Y:S01]  /*4240*/  LDCU.64 UR4, c[0x0][0x890] ;  /* 0x00011200ff0477ac */ /* 0x000ee20008000a00 */
[----:B------:R-:W-:Y:S01]  /*4250*/  IMAD.MOV.U32 R28, RZ, RZ, RZ ;  /* 0x000000ffff1c7224 */ /* 0x000fe200078e00ff */
[----:B------:R-:W4:Y:S01]  /*4260*/  LDC R24, c[0x0][0x370] ;  /* 0x0000dc00ff187b82 */ /* 0x000f220000000800 */
[----:B------:R-:W-:Y:S01]  /*4270*/  UMOV UR7, 0x400 ;  /* 0x0000040000077882 */ /* 0x000fe20000000000 */
[----:B------:R-:W-:-:S02]  /*4280*/  UPLOP3.LUT UP1, UPT, UPT, UPT, UPT, 0x40, 0x4 ;  /* 0x000000000004789c */ /* 0x000fc40003f2e870 */
[----:B------:R-:W-:-:S04]  /*4290*/  ULEA UR7, UR37, UR7, 0x18 ;  /* 0x0000000725077291 */ /* 0x000fc8000f8ec0ff */
[----:B------:R-:W4:Y:S01]  /*42a0*/  LDC R3, c[0x0][0xb0c] ;  /* 0x0002c300ff037b82 */ /* 0x000f220000000800 */
[----:B------:R-:W-:Y:S02]  /*42b0*/  UIADD3 UR13, UPT, UPT, UR7, 0x68, URZ ;  /* 0x00000068070d7890 */ /* 0x000fe4000fffe0ff */
[----:B--2---:R-:W-:Y:S02]  /*42c0*/  UISETP.NE.U32.AND UP3, UPT, UR8, URZ, UPT ;  /* 0x000000ff0800728c */ /* 0x004fe4000bf65070 */
[----:B------:R-:W-:Y:S02]  /*42d0*/  UIADD3 UR41, UPT, UPT, UR7, 0x50, URZ ;  /* 0x0000005007297890 */ /* 0x000fe4000fffe0ff */
[----:B---3--:R-:W-:Y:S01]  /*42e0*/  UISETP.NE.U32.AND UP4, UPT, UR4, URZ, UPT ;  /* 0x000000ff0400728c */ /* 0x008fe2000bf85070 */
[----:B------:R-:W2:Y:S01]  /*42f0*/  LDC R18, c[0x0][0xb20] ;  /* 0x0002c800ff127b82 */ /* 0x000ea20000000800 */
[----:B-1----:R-:W-:Y:S01]  /*4300*/  ISETP.NE.AND P1, PT, R0, 0x1, PT ;  /* 0x000000010000780c */ /* 0x002fe20003f25270 */
[----:B------:R-:W-:-:S02]  /*4310*/  UISETP.NE.AND.EX UP3, UPT, UR9, URZ, UPT, UP3 ;  /* 0x000000ff0900728c */ /* 0x000fc4000bf65330 */
[----:B------:R-:W-:Y:S02]  /*4320*/  UIADD3 UR33, UPT, UPT, UR7, 0x58, URZ ;  /* 0x0000005807217890 */ /* 0x000fe4000fffe0ff */
[----:B------:R-:W-:Y:S02]  /*4330*/  UIADD3 UR25, UPT, UPT, UR7, 0x60, URZ ;  /* 0x0000006007197890 */ /* 0x000fe4000fffe0ff */
[----:B------:R-:W1:Y:S01]  /*4340*/  LDC.64 R30, c[0x0][0x348] ;  /* 0x0000d200ff1e7b82 */ /* 0x000e620000000a00 */
[----:B------:R-:W-:Y:S02]  /*4350*/  UPRMT UR13, UR37, 0x654, UR13 ;  /* 0x00000654250d7896 */ /* 0x000fe4000800000d */
[----:B------:R-:W-:-:S05]  /*4360*/  UISETP.NE.AND.EX UP4, UPT, UR5, URZ, UPT, UP4 ;  /* 0x000000ff0500728c */ /* 0x000fca000bf85340 */
[----:B------:R-:W3:Y:S08]  /*4370*/  LDC.64 R16, c[0x0][0xb10] ;  /* 0x0002c400ff107b82 */ /* 0x000ef00000000a00 */
[----:B------:R-:W1:Y:S08]  /*4380*/  LDC.64 R6, c[0x0][0xb18] ;  /* 0x0002c600ff067b82 */ /* 0x000e700000000a00 */
[----:B------:R-:W1:Y:S08]  /*4390*/  LDC.64 R4, c[0x0][0xb28] ;  /* 0x0002ca00ff047b82 */ /* 0x000e700000000a00 */
[----:B--2-4-:R-:W1:Y:S02]  /*43a0*/  LDC R19, c[0x0][0x374] ;  /* 0x0000dd00ff137b82 */ /* 0x014e640000000800 */
.L_x_97:
[C---:B------:R-:W-:Y:S02]  /*43b0*/  LEA R0, R28.reuse, UR7, 0x3 ;  /* 0x000000071c007c11 */ /* 0x040fe4000f8e18ff */
[----:B------:R-:W-:Y:S02]  /*43c0*/  SHF.L.U32 R2, R27, 0x1f, RZ ;  /* 0x0000001f1b027819 */ /* 0x000fe400000006ff */
[----:B------:R-:W-:Y:S02]  /*43d0*/  LEA R20, R28, UR7, 0x4 ;  /* 0x000000071c147c11 */ /* 0x000fe4000f8e20ff */
[----:B--2---:R-:W2:Y:S02]  /*43e0*/  SYNCS.PHASECHK.TRANS64.TRYWAIT P0, [R0+URZ+0xa0], R2 ;  /* 0x0000a002000075a7 */ /* 0x004ea400080011ff */
[----:B--2---:R-:W-:Y:S05]  /*43f0*/  @!P0 BRA `(.L_x_87) ;  /* 0x0000005c00148947 */ /* 0x004fea0003800000 */
.L_x_182:
[----:B------:R-:W-:Y:S01]  /*4400*/  ISETP.GE.AND P0, PT, R40, 0x1, PT ;  /* 0x000000012800780c */ /* 0x000fe20003f06270 */
[----:B------:R-:W4:Y:S01]  /*4410*/  LDS.128 R20, [R20+0x130] ;  /* 0x0001300014147984 */ /* 0x000f220000000c00 */
[----:B--2---:R-:W-:Y:S01]  /*4420*/  VIADD R0, R0, 0xb0 ;  /* 0x000000b000007836 */ /* 0x004fe20000000000 */
[----:B------:R-:W-:Y:S01]  /*4430*/  @!PT LDS RZ, [RZ] ;  /* 0x00000000fffff984 */ /* 0x000fe20000000800 */
[----:B------:R-:W-:Y:S01]  /*4440*/  @!PT LDS RZ, [RZ] ;  /* 0x00000000fffff984 */ /* 0x000fe20000000800 */
[----:B------:R-:W-:Y:S01]  /*4450*/  @!PT LDS RZ, [RZ] ;  /* 0x00000000fffff984 */ /* 0x000fe20000000800 */
[----:B------:R-:W-:Y:S01]  /*4460*/  @!PT LDS RZ, [RZ] ;  /* 0x00000000fffff984 */ /* 0x000fe20000000800 */
[----:B------:R2:W-:Y:S06]  /*4470*/  MEMBAR.ALL.CTA ;  /* 0x0000000000007992 */ /* 0x0005ec0000008000 */
[----:B--2---:R-:W2:Y:S01]  /*4480*/  FENCE.VIEW.ASYNC.S ;  /* 0x00000000000073c6 */ /* 0x004ea20000000000 */
[----:B------:R-:W-:Y:S04]  /*4490*/  PRMT R0, RZ, 0x654, R0 ;  /* 0x00000654ff007816 */ /* 0x000fe80000000000 */
[----:B--2---:R2:W-:Y:S01]  /*44a0*/  SYNCS.ARRIVE.TRANS64.RED.A1T0 RZ, [R0+URZ], RZ ;  /* 0x000000ff00ff79a7 */ /* 0x0045e200081004ff */
[----:B----4-:R-:W-:Y:S11]  /*44b0*/  LOP3.LUT P3, RZ, R22, 0x1, RZ, 0xc0, !PT ;  /* 0x0000000116ff7812 */ /* 0x010ff6000786c0ff */
[----:B------:R-:W-:Y:S02]  /*44c0*/  @!UPT UIADD3 URZ, UPT, UPT, URZ, URZ, URZ ;  /* 0x000000fffffff290 */ /* 0x000fe4000fffe0ff */
[----:B------:R-:W-:Y:S02]  /*44d0*/  @P3 MOV R11, R20 ;  /* 0x00000014000b3202 */ /* 0x000fe40000000f00 */
[----:B------:R-:W-:Y:S01]  /*44e0*/  @P3 LOP3.LUT R10, R21, 0xffff, RZ, 0xc0, !PT ;  /* 0x0000ffff150a3812 */ /* 0x000fe200078ec0ff */
[----:B--2---:R-:W-:Y:S06]  /*44f0*/  @!P0 BRA `(.L_x_88) ;  /* 0x0000000000a48947 */ /* 0x004fec0003800000 */
[-C--:B-1----:R-:W-:Y:S01]  /*4500*/  IMAD.HI.U32 R0, R19, R7.reuse, RZ ;  /* 0x0000000713007227 */ /* 0x082fe200078e00ff */
[----:B------:R-:W-:Y:S02]  /*4510*/  ISETP.NE.AND P0, PT, R6, 0x1, PT ;  /* 0x000000010600780c */ /* 0x000fe40003f05270 */
[----:B------:R-:W-:Y:S01]  /*4520*/  ISETP.NE.AND P2, PT, R40, 0x1, PT ;  /* 0x000000012800780c */ /* 0x000fe20003f45270 */
[----:B---3--:R-:W-:Y:S01]  /*4530*/  IMAD.HI.U32 R9, R24, R16, RZ ;  /* 0x0000001018097227 */ /* 0x008fe200078e00ff */
[----:B------:R-:W-:Y:S02]  /*4540*/  SHF.R.U32.HI R0, RZ, R18, R0 ;  /* 0x00000012ff007219 */ /* 0x000fe40000011600 */
[----:B------:R-:W-:Y:S01]  /*4550*/  ISETP.NE.AND P4, PT, R3, 0x1, PT ;  /* 0x000000010300780c */ /* 0x000fe20003f85270 */
[----:B------:R-:W-:Y:S01]  /*4560*/  IMAD.HI.U32 R13, R10, R7, RZ ;  /* 0x000000070a0d7227 */ /* 0x000fe200078e00ff */
[----:B------:R-:W-:Y:S02]  /*4570*/  SHF.R.U32.HI R9, RZ, R17, R9 ;  /* 0x00000011ff097219 */ /* 0x000fe40000011609 */
[----:B------:R-:W-:Y:S01]  /*4580*/  SEL R0, R19, R0, !P0 ;  /* 0x0000000013007207 */ /* 0x000fe20004000000 */
[----:B------:R-:W-:Y:S01]  /*4590*/  IMAD.HI.U32 R12, R11, R16, RZ ;  /* 0x000000100b0c7227 */ /* 0x000fe200078e00ff */
[----:B------:R-:W-:Y:S03]  /*45a0*/  SEL R9, R24, R9, !P4 ;  /* 0x0000000918097207 */ /* 0x000fe60006000000 */
[-C--:B------:R-:W-:Y:S01]  /*45b0*/  IMAD.HI.U32 R8, R0, R4.reuse, RZ ;  /* 0x0000000400087227 */ /* 0x080fe200078e00ff */
[----:B------:R-:W-:Y:S03]  /*45c0*/  SHF.R.U32.HI R12, RZ, R17, R12 ;  /* 0x00000011ff0c7219 */ /* 0x000fe6000001160c */
[----:B------:R-:W-:Y:S01]  /*45d0*/  IMAD.HI.U32 R2, R9, R4, RZ ;  /* 0x0000000409027227 */ /* 0x000fe200078e00ff */
[-C--:B------:R-:W-:Y:S02]  /*45e0*/  @P2 SHF.R.U32.HI R0, RZ, R5.reuse, R8 ;  /* 0x00000005ff002219 */ /* 0x080fe40000011608 */
[----:B------:R-:W-:Y:S02]  /*45f0*/  SHF.R.U32.HI R8, RZ, R18, R13 ;  /* 0x00000012ff087219 */ /* 0x000fe4000001160d */
[----:B------:R-:W-:Y:S01]  /*4600*/  @P2 SHF.R.U32.HI R9, RZ, R5, R2 ;  /* 0x00000005ff092219 */ /* 0x000fe20000011602 */
[----:B------:R-:W-:Y:S01]  /*4610*/  IMAD R0, R40, R0, RZ ;  /* 0x0000000028007224 */ /* 0x000fe200078e02ff */
[----:B------:R-:W-:Y:S02]  /*4620*/  SEL R8, R10, R8, !P0 ;  /* 0x000000080a087207 */ /* 0x000fe40004000000 */
[----:B------:R-:W-:Y:S01]  /*4630*/  SEL R2, R11, R12, !P4 ;  /* 0x0000000c0b027207 */ /* 0x000fe20006000000 */
[----:B------:R-:W-:Y:S01]  /*4640*/  IMAD R12, R40, R9, RZ ;  /* 0x00000009280c7224 */ /* 0x000fe200078e02ff */
[C---:B------:R-:W-:Y:S01]  /*4650*/  ISETP.GE.AND P0, PT, R8.reuse, R0, PT ;  /* 0x000000000800720c */ /* 0x040fe20003f06270 */
[----:B------:R-:W-:Y:S03]  /*4660*/  IMAD.HI.U32 R0, R8, R4, RZ ;  /* 0x0000000408007227 */ /* 0x000fe600078e00ff */
[----:B------:R-:W-:Y:S02]  /*4670*/  ISETP.GE.OR P0, PT, R2, R12, P0 ;  /* 0x0000000c0200720c */ /* 0x000fe40000706670 */
[-C--:B------:R-:W-:Y:S04]  /*4680*/  SHF.R.U32.HI R0, RZ, R5.reuse, R0 ;  /* 0x00000005ff007219 */ /* 0x080fe80000011600 */
[----:B------:R-:W-:Y:S05]  /*4690*/  SEL R13, R8, R0, !P2 ;  /* 0x00000000080d7207 */ /* 0x000fea0005000000 */
[----:B------:R-:W-:Y:S02]  /*46a0*/  IMAD.MOV R12, RZ, RZ, -R13 ;  /* 0x000000ffff0c7224 */ /* 0x000fe400078e0a0d */
[----:B------:R-:W-:Y:S04]  /*46b0*/  @!P0 IMAD.HI.U32 R0, R2, R4, RZ ;  /* 0x0000000402008227 */ /* 0x000fe800078e00ff */
[----:B------:R-:W-:Y:S01]  /*46c0*/  IMAD R12, R40, R12, R8 ;  /* 0x0000000c280c7224 */ /* 0x000fe200078e0208 */
[----:B------:R-:W-:Y:S04]  /*46d0*/  @!P0 SHF.R.U32.HI R0, RZ, R5, R0 ;  /* 0x00000005ff008219 */ /* 0x000fe80000011600 */
[----:B------:R-:W-:Y:S04]  /*46e0*/  @!P0 SEL R0, R2, R0, !P2 ;  /* 0x0000000002008207 */ /* 0x000fe80005000000 */
[----:B------:R-:W-:Y:S01]  /*46f0*/  @!P0 IADD3 R13, PT, PT, R13, -R0, RZ ;  /* 0x800000000d0d8210 */ /* 0x000fe20007ffe0ff */
[----:B------:R-:W-:Y:S01]  /*4700*/  @!P0 IMAD R0, R9, R12, R0 ;  /* 0x0000000c09008224 */ /* 0x000fe200078e0200 */
[----:B------:R-:W-:Y:S01]  /*4710*/  IADD3 R9, PT, PT, -R8, RZ, RZ ;  /* 0x000000ff08097210 */ /* 0x000fe20007ffe1ff */
[--C-:B------:R-:W-:Y:S02]  /*4720*/  IMAD.MOV R12, RZ, RZ, -R2.reuse ;  /* 0x000000ffff0c7224 */ /* 0x100fe400078e0a02 */
[----:B------:R-:W-:Y:S02]  /*4730*/  @!P0 IMAD R8, R13, R40, R2 ;  /* 0x000000280d088224 */ /* 0x000fe400078e0202 */
[----:B------:R-:W-:Y:S02]  /*4740*/  @!P0 IMAD.MOV.U32 R2, RZ, RZ, R0 ;  /* 0x000000ffff028224 */ /* 0x000fe400078e0000 */
[----:B------:R-:W-:Y:S02]  /*4750*/  IMAD R11, R3, R12, R11 ;  /* 0x0000000c030b7224 */ /* 0x000fe400078e020b */
[----:B------:R-:W-:Y:S02]  /*4760*/  IMAD R10, R6, R9, R10 ;  /* 0x00000009060a7224 */ /* 0x000fe400078e020a */
[----:B------:R-:W-:Y:S02]  /*4770*/  IMAD R11, R2, R3, R11 ;  /* 0x00000003020b7224 */ /* 0x000fe400078e020b */
[----:B------:R-:W-:Y:S02]  /*4780*/  IMAD R10, R8, R6, R10 ;  /* 0x00000006080a7224 */ /* 0x000fe400078e020a */
.L_x_88:
[----:B------:R-:W-:Y:S05]  /*4790*/  BRA.U UP1, `(.L_x_89) ;  /* 0x0000000101107547 */ /* 0x000fea000b800000 */
[----:B------:R-:W-:Y:S04]  /*47a0*/  MOV R2, UR6 ;  /* 0x0000000600027c02 */ /* 0x000fe80008000f00 */
[----:B------:R-:W-:Y:S04]  /*47b0*/  SHF.L.U32 R2, R2, 0x1f, RZ ;  /* 0x0000001f02027819 */ /* 0x000fe800000006ff */
[----:B------:R-:W2:Y:S02]  /*47c0*/  SYNCS.PHASECHK.TRANS64.TRYWAIT P0, [UR7+0x98], R2 ;  /* 0x00009802ff0075a7 */ /* 0x000ea40008001107 */
[----:B--2---:R-:W-:Y:S05]  /*47d0*/  @!P0 BRA `(.L_x_90) ;  /* 0x0000005800308947 */ /* 0x004fea0003800000 */
.L_x_89:
[----:B------:R-:W-:Y:S02]  /*47e0*/  R2UR UR42, R15 ;  /* 0x000000000f2a72ca */ /* 0x000fe400000e0000 */
[----:B------:R-:W-:Y:S02]  /*47f0*/  R2UR UR43, R14 ;  /* 0x000000000e2b72ca */ /* 0x000fe400000e0000 */
[----:B------:R-:W-:Y:S02]  /*4800*/  ISETP.NE.U32.AND P2, PT, RZ, UR4, PT ;  /* 0x00000004ff007c0c */ /* 0x000fe4000bf45070 */
[----:B------:R-:W-:Y:S02]  /*4810*/  SHF.L.U32 R14, R29, 0x1f, RZ ;  /* 0x0000001f1d0e7819 */ /* 0x000fe400000006ff */
[----:B------:R-:W-:Y:S05]  /*4820*/  ISETP.NE.AND.EX P2, PT, RZ, UR5, PT, P2 ;  /* 0x00000005ff007c0c */ /* 0x000fea000bf45320 */
[----:B------:R-:W-:Y:S02]  /*4830*/  USHF.L.U32 UR42, UR42, 0x8, URZ ;  /* 0x000000082a2a7899 */ /* 0x000fe400080006ff */
[----:B------:R-:W-:Y:S01]  /*4840*/  USHF.L.U32 UR43, UR43, 0x6, URZ ;  /* 0x000000062b2b7899 */ /* 0x000fe200080006ff */
[----:B------:R-:W-:Y:S11]  /*4850*/  BRA.U !UP4, `(.L_x_91) ;  /* 0x000000010c347547 */ /* 0x000ff6000b800000 */
[----:B------:R-:W-:Y:S01]  /*4860*/  UPLOP3.LUT UP0, UPT, UPT, UPT, UP3, 0x80, 0x8 ;  /* 0x000000000008789c */ /* 0x000fe20003f0f030 */
[----:B--2---:R-:W-:Y:S02]  /*4870*/  HFMA2 R0, -RZ, RZ, 0, 5.9604644775390625e-08 ;  /* 0x00000001ff007431 */ /* 0x004fe400000001ff */
[----:B------:R-:W-:Y:S03]  /*4880*/  IMAD.MOV.U32 R92, RZ, RZ, 0x1 ;  /* 0x00000001ff5c7424 */ /* 0x000fe600078e00ff */
[----:B------:R-:W-:Y:S05]  /*4890*/  PLOP3.LUT P0, PT, PT, PT, UP0, 0x80, 0x8 ;  /* 0x000000000008781c */ /* 0x000fea0003f0f008 */
[----:B------:R-:W2:Y:S01]  /*48a0*/  @UP0 LDCU.64 UR10, c[0x0][0x888] ;  /* 0x00011100ff0a07ac */ /* 0x000ea20008000a00 */
[----:B------:R-:W-:Y:S07]  /*48b0*/  @UP0 UIMAD UR8, UR36, UR4, URZ ;  /* 0x00000004240802a4 */ /* 0x000fee000f8e02ff */
[----:B------:R-:W-:Y:S01]  /*48c0*/  @!P0 PRMT R92, R0, 0x7610, R92 ;  /* 0x00007610005c8816 */ /* 0x000fe2000000005c */
[----:B--2---:R-:W-:Y:S03]  /*48d0*/  @UP0 UIMAD.WIDE UR10, UR8, 0x4, UR10 ;  /* 0x00000004080a08a5 */ /* 0x004fe6000f8e020a */
[----:B------:R-:W2:Y:S03]  /*48e0*/  @!UP0 LDCU UR8, c[0x0][0x880] ;  /* 0x00011000ff0887ac */ /* 0x000ea60008000800 */
[----:B------:R-:W-:Y:S01]  /*48f0*/  IMAD.U32 R8, RZ, RZ, UR10 ;  /* 0x0000000aff087e24 */ /* 0x000fe2000f8e00ff */
[----:B------:R-:W-:Y:S05]  /*4900*/  MOV R9, UR11 ;  /* 0x0000000b00097c02 */ /* 0x000fea0008000f00 */
[----:B-----5:R4:W5:Y:S02]  /*4910*/  @P0 LDG.E R49, desc[UR46][R8.64] ;  /* 0x0000002e08310981 */ /* 0x020964000c1e1900 */
[----:B--2-4-:R-:W-:Y:S07]  /*4920*/  @!P0 IMAD.U32 R49, RZ, RZ, UR8 ;  /* 0x00000008ff318e24 */ /* 0x014fee000f8e00ff */
.L_x_91:
[----:B-----5:R-:W-:Y:S01]  /*4930*/  @!P2 FSETP.EQ.AND P0, PT, R49, RZ, PT ;  /* 0x000000ff3100a20b */ /* 0x020fe20003f02000 */
[----:B------:R-:W-:Y:S01]  /*4940*/  @!UPT UIADD3 URZ, UPT, UPT, URZ, URZ, URZ ;  /* 0x000000fffffff290 */ /* 0x000fe2000fffe0ff */
[----:B------:R-:W-:Y:S11]  /*4950*/  @!P2 BRA `(.L_x_92) ;  /* 0x000000000014a947 */ /* 0x000ff60003800000 */
[----:B------:R-:W-:Y:S02]  /*4960*/  LOP3.LUT P2, RZ, R92, 0xff, RZ, 0xc0, !PT ;  /* 0x000000ff5cff7812 */ /* 0x000fe4000784c0ff */
[----:B------:R-:W-:Y:S04]  /*4970*/  PLOP3.LUT P0, PT, PT, PT, UP0, 0x80, 0x8 ;  /* 0x000000000008781c */ /* 0x000fe80003f0f008 */
[----:B------:R-:W-:Y:S07]  /*4980*/  PLOP3.LUT P0, PT, P0, PT, PT, 0x8, 0x80 ;  /* 0x000000000080781c */ /* 0x000fee000070e170 */
[----:B------:R-:W-:Y:S11]  /*4990*/  @P2 FSETP.EQ.AND P0, PT, R49, RZ, PT ;  /* 0x000000ff3100220b */ /* 0x000ff60003f02000 */
[----:B------:R-:W-:Y:S02]  /*49a0*/  @!UPT UIADD3 URZ, UPT, UPT, URZ, URZ, URZ ;  /* 0x000000fffffff290 */ /* 0x000fe4000fffe0ff */
.L_x_92:
[----:B------:R-:W4:Y:S01]  /*49b0*/  SYNCS.PHASECHK.TRANS64.TRYWAIT P2, [UR7+0x70], R14 ;  /* 0x0000700eff0075a7 */ /* 0x000f220008041107 */
[----:B------:R-:W-:Y:S04]  /*49c0*/  ELECT P4, URZ, PT ;  /* 0x0000000000ff782f */ /* 0x000fe80003880000 */
[----:B------:R-:W-:Y:S11]  /*49d0*/  PLOP3.LUT P4, PT, P0, P4, PT, 0xf2, 0x2f ;  /* 0x00000000002f781c */ /* 0x000ff60000789e72 */
[----:B------:R-:W-:Y:S02]  /*49e0*/  @!UPT UIADD3 URZ, UPT, UPT, URZ, URZ, URZ ;  /* 0x000000fffffff290 */ /* 0x000fe4000fffe0ff */
[----:B-1----:R-:W-:Y:S05]  /*49f0*/  @!P4 IADD3 R8, P0, PT, R30, 0x580, RZ ;  /* 0x000005801e08c810 */ /* 0x002fea0007f1e0ff */
[----:B--2---:R-:W-:Y:S01]  /*4a00*/  @!P4 IMAD.X R2, RZ, RZ, R31, P0 ;  /* 0x000000ffff02c224 */ /* 0x004fe200000e061f */
[----:B----4-:R-:W-:Y:S07]  /*4a10*/  @!P2 BRA `(.L_x_93) ;  /* 0x0000005400b8a947 */ /* 0x010fee0003800000 */
.L_x_185:
[----:B------:R-:W-:Y:S01]  /*4a20*/  @!P4 R2UR UR9, R8 ;  /* 0x000000000809c2ca */ /* 0x000fe200000e0000 */
[----:B------:R-:W-:Y:S01]  /*4a30*/  VOTEU.ALL UP1, P4 ;  /* 0x0000000000ff7886 */ /* 0x000fe20002020000 */
[----:B------:R-:W-:Y:S01]  /*4a40*/  @!P4 R2UR UR8, R2 ;  /* 0x000000000208c2ca */ /* 0x000fe200000e0000 */
[----:B------:R-:W-:Y:S01]  /*4a50*/  VOTEU.ALL UP2, P4 ;  /* 0x0000000000ff7886 */ /* 0x000fe20002040000 */
[----:B------:R-:W-:Y:S01]  /*4a60*/  UMOV UR16, 0x0 ;  /* 0x0000000000107882 */ /* 0x000fe20000000000 */
[----:B------:R-:W-:Y:S01]  /*4a70*/  UMOV UR17, 0x10000000 ;  /* 0x1000000000117882 */ /* 0x000fe20000000000 */
[----:B------:R-:W-:Y:S01]  /*4a80*/  @!UP1 UIADD3 UR40, UPT, UPT, UR7, 0x200, URZ ;  /* 0x0000020007289890 */ /* 0x000fe2000fffe0ff */
[----:B-1----:R-:W-:Y:S01]  /*4a90*/  @!P4 IMAD.MOV.U32 R0, RZ, RZ, 0x2000 ;  /* 0x00002000ff00c424 */ /* 0x002fe200078e00ff */
[----:B------:R-:W-:Y:S01]  /*4aa0*/  UMOV UR44, UR36 ;  /* 0x00000024002c7c82 */ /* 0x000fe20008000000 */
[----:B------:R-:W-:Y:S01]  /*4ab0*/  @!UP1 UIADD3 UR10, UPT, UPT, UR42, 0x80, URZ ;  /* 0x000000802a0a9890 */ /* 0x000fe2000fffe0ff */
[----:B------:R-:W-:Y:S01]  /*4ac0*/  UMOV UR11, UR43 ;  /* 0x0000002b000b7c82 */ /* 0x000fe20008000000 */
[----:B------:R-:W-:Y:S02]  /*4ad0*/  UMOV UR12, UR36 ;  /* 0x00000024000c7c82 */ /* 0x000fe40008000000 */
[----:B------:R-:W-:Y:S01]  /*4ae0*/  IMAD.U32 R8, RZ, RZ, UR9 ;  /* 0x00000009ff087e24 */ /* 0x000fe2000f8e00ff */
[----:B------:R-:W-:Y:S01]  /*4af0*/  UMOV UR9, UR41 ;  /* 0x0000002900097c82 */ /* 0x000fe20008000000 */
[----:B------:R-:W-:Y:S01]  /*4b00*/  IMAD.U32 R9, RZ, RZ, UR8 ;  /* 0x00000008ff097e24 */ /* 0x000fe2000f8e00ff */
[----:B------:R-:W-:Y:S02]  /*4b10*/  @!UP1 UIADD3 UR8, UPT, UPT, UR7, 0x1200, URZ ;  /* 0x0000120007089890 */ /* 0x000fe4000fffe0ff */
[----:B------:R-:W-:Y:S01]  /*4b20*/  @!P4 R2UR UR18, R8 ;  /* 0x000000000812c2ca */ /* 0x000fe200000e0000 */
[----:B------:R-:W-:Y:S01]  /*4b30*/  VOTEU.ALL UP1, P4 ;  /* 0x0000000000ff7886 */ /* 0x000fe20002020000 */
[----:B------:R-:W-:Y:S01]  /*4b40*/  @!P4 R2UR UR19, R9 ;  /* 0x000000000913c2ca */ /* 0x000fe200000e0000 */
[----:B------:R-:W-:Y:S01]  /*4b50*/  UPRMT UR14, UR37, 0x654, UR41 ;  /* 0x00000654250e7896 */ /* 0x000fe20008000029 */
[----:B------:R-:W-:Y:S05]  /*4b60*/  @!P4 IADD3 R8, P0, PT, R30, 0x580, RZ ;  /* 0x000005801e08c810 */ /* 0x000fea0007f1e0ff */
[----:B------:R-:W-:Y:S06]  /*4b70*/  @!P4 IMAD.X R2, RZ, RZ, R31, P0 ;  /* 0x000000ffff02c224 */ /* 0x000fec00000e061f */
[----:B------:R1:W-:Y:S01]  /*4b80*/  @!UP2 UTMALDG.3D [UR40], [UR18], desc[UR16] ;  /* 0x000010281200a5b4 */ /* 0x0003e20008011000 */
[----:B------:R1:W-:Y:S01]  /*4b90*/  @!UP1 UTMALDG.3D [UR8], [UR18], desc[UR16] ;  /* 0x00001008120095b4 */ /* 0x0003e20008011000 */
[----:B------:R1:W-:Y:S01]  /*4ba0*/  @!P4 SYNCS.ARRIVE.TRANS64.RED.A0TR RZ, [UR7+0x50], R0 ;  /* 0x00005000ffffc9a7 */ /* 0x0003e20008300407 */
[----:B------:R-:W-:Y:S01]  /*4bb0*/  SYNCS.ARRIVE.TRANS64.RED.A1T0 RZ, [UR14], RZ ;  /* 0x000000ffffff79a7 */ /* 0x000fe2000810040e */
[----:B------:R-:W2:Y:S02]  /*4bc0*/  SYNCS.PHASECHK.TRANS64.TRYWAIT P2, [UR7+0x78], R14 ;  /* 0x0000780eff0075a7 */ /* 0x000ea40008041107 */
[----:B-12---:R-:W-:Y:S05]  /*4bd0*/  @!P2 BRA `(.L_x_94) ;  /* 0x000000540060a947 */ /* 0x006fea0003800000 */
.L_x_187:
        /* <DEDUP_REMOVED lines=8> */
[----:B------:R-:W-:Y:S01]  /*4c60*/  @!UP1 UIADD3 UR32, UPT, UPT, UR7, 0x2200, URZ ;  /* 0x0000220007209890 */ /* 0x000fe2000fffe0ff */
[----:B------:R-:W-:Y:S01]  /*4c70*/  UMOV UR35, UR43 ;  /* 0x0000002b00237c82 */ /* 0x000fe20008000000 */
[----:B------:R-:W-:Y:S03]  /*4c80*/  @!UP1 UIADD3 UR10, UPT, UPT, UR42, 0xa0, URZ ;  /* 0x000000a02a0a9890 */ /* 0x000fe6000fffe0ff */
[----:B------:R-:W-:Y:S01]  /*4c90*/  IMAD.U32 R8, RZ, RZ, UR9 ;  /* 0x00000009ff087e24 */ /* 0x000fe2000f8e00ff */
[----:B------:R-:W-:Y:S01]  /*4ca0*/  UMOV UR9, UR33 ;  /* 0x0000002100097c82 */ /* 0x000fe20008000000 */
[----:B------:R-:W-:Y:S01]  /*4cb0*/  IMAD.U32 R9, RZ, RZ, UR8 ;  /* 0x00000008ff097e24 */ /* 0x000fe2000f8e00ff */
[----:B------:R-:W-:Y:S02]  /*4cc0*/  @!UP1 UIADD3 UR8, UPT, UPT, UR7, 0x3200, URZ ;  /* 0x0000320007089890 */ /* 0x000fe4000fffe0ff */
[----:B------:R-:W-:Y:S01]  /*4cd0*/  @!P4 R2UR UR18, R8 ;  /* 0x000000000812c2ca */ /* 0x000fe200000e0000 */
[----:B------:R-:W-:Y:S01]  /*4ce0*/  VOTEU.ALL UP1, P4 ;  /* 0x0000000000ff7886 */ /* 0x000fe20002020000 */
[----:B------:R-:W-:Y:S01]  /*4cf0*/  @!P4 R2UR UR19, R9 ;  /* 0x000000000913c2ca */ /* 0x000fe200000e0000 */
[----:B------:R-:W-:Y:S01]  /*4d00*/  UMOV UR11, UR43 ;  /* 0x0000002b000b7c82 */ /* 0x000fe20008000000 */
[----:B------:R-:W-:Y:S01]  /*4d10*/  UMOV UR12, UR36 ;  /* 0x00000024000c7c82 */ /* 0x000fe20008000000 */
[----:B------:R-:W-:Y:S01]  /*4d20*/  UPRMT UR14, UR37, 0x654, UR33 ;  /* 0x00000654250e7896 */ /* 0x000fe20008000021 */
[----:B------:R-:W-:Y:S05]  /*4d30*/  @!P4 IADD3 R8, P0, PT, R30, 0x580, RZ ;  /* 0x000005801e08c810 */ /* 0x000fea0007f1e0ff */
[----:B------:R-:W-:Y:S04]  /*4d40*/  @!P4 IMAD.X R2, RZ, RZ, R31, P0 ;  /* 0x000000ffff02c224 */ /* 0x000fe800000e061f */
[----:B------:R1:W-:Y:S01]  /*4d50*/  @!UP2 UTMALDG.3D [UR32], [UR18], desc[UR16] ;  /* 0x000010201200a5b4 */ /* 0x0003e20008011000 */
[----:B------:R1:W-:Y:S01]  /*4d60*/  @!UP1 UTMALDG.3D [UR8], [UR18], desc[UR16] ;  /* 0x00001008120095b4 */ /* 0x0003e20008011000 */
[----:B------:R1:W-:Y:S01]  /*4d70*/  @!P4 SYNCS.ARRIVE.TRANS64.RED.A0TR RZ, [UR7+0x58], R0 ;  /* 0x00005800ffffc9a7 */ /* 0x0003e20008300407 */
[----:B------:R-:W-:Y:S01]  /*4d80*/  SYNCS.ARRIVE.TRANS64.RED.A1T0 RZ, [UR14], RZ ;  /* 0x000000ffffff79a7 */ /* 0x000fe2000810040e */
[----:B------:R-:W2:Y:S02]  /*4d90*/  SYNCS.PHASECHK.TRANS64.TRYWAIT P2, [UR7+0x80], R14 ;  /* 0x0000800eff0075a7 */ /* 0x000ea40008041107 */
[----:B-12---:R-:W-:Y:S05]  /*4da0*/  @!P2 BRA `(.L_x_95) ;  /* 0x000000540004a947 */ /* 0x006fea0003800000 */
.L_x_189:
[----:B------:R-:W2:Y:S01]  /*4db0*/  LDC.64 R12, c[0x0][0xb18] ;  /* 0x0002c600ff0c7b82 */ /* 0x000ea20000000a00 */
[----:B------:R-:W-:Y:S01]  /*4dc0*/  @!P4 R2UR UR8, R2 ;  /* 0x000000000208c2ca */ /* 0x000fe200000e0000 */
[----:B------:R-:W-:Y:S01]  /*4dd0*/  VOTEU.ALL UP1, P4 ;  /* 0x0000000000ff7886 */ /* 0x000fe20002020000 */
[----:B------:R-:W-:Y:S01]  /*4de0*/  @!P4 R2UR UR9, R8 ;  /* 0x000000000809c2ca */ /* 0x000fe200000e0000 */
[----:B------:R-:W-:Y:S01]  /*4df0*/  VOTEU.ALL UP2, P4 ;  /* 0x0000000000ff7886 */ /* 0x000fe20002040000 */
[----:B------:R-:W-:Y:S03]  /*4e00*/  UMOV UR16, 0x0 ;  /* 0x0000000000107882 */ /* 0x000fe60000000000 */
[----:B------:R-:W4:Y:S01]  /*4e10*/  @!P1 LDC R2, c[0x0][0xb0c] ;  /* 0x0002c300ff029b82 */ /* 0x000f220000000800 */
[----:B------:R-:W-:Y:S01]  /*4e20*/  @!UP1 UIADD3 UR26, UPT, UPT, UR42, 0x40, URZ ;  /* 0x000000402a1a9890 */ /* 0x000fe2000fffe0ff */
[----:B-1----:R-:W-:Y:S01]  /*4e30*/  @!P4 IMAD.MOV.U32 R0, RZ, RZ, 0x2000 ;  /* 0x00002000ff00c424 */ /* 0x002fe200078e00ff */
[----:B------:R-:W-:Y:S01]  /*4e40*/  @!UP1 UIADD3 UR24, UPT, UPT, UR7, 0x4200, URZ ;  /* 0x0000420007189890 */ /* 0x000fe2000fffe0ff */
[----:B------:R-:W-:Y:S01]  /*4e50*/  @P3 SHF.R.U32.HI R26, RZ, 0x10, R21 ;  /* 0x00000010ff1a3819 */ /* 0x000fe20000011615 */
[----:B------:R-:W-:Y:S01]  /*4e60*/  UMOV UR17, 0x10000000 ;  /* 0x1000000000117882 */ /* 0x000fe20000000000 */
[----:B------:R-:W-:Y:S01]  /*4e70*/  UMOV UR27, UR43 ;  /* 0x0000002b001b7c82 */ /* 0x000fe20008000000 */
[----:B------:R-:W-:Y:S01]  /*4e80*/  UMOV UR28, UR36 ;  /* 0x00000024001c7c82 */ /* 0x000fe20008000000 */
[----:B------:R-:W-:Y:S01]  /*4e90*/  IMAD.U32 R9, RZ, RZ, UR8 ;  /* 0x00000008ff097e24 */ /* 0x000fe2000f8e00ff */
[----:B------:R-:W-:Y:S01]  /*4ea0*/  @!UP1 UIADD3 UR10, UPT, UPT, UR42, 0xc0, URZ ;  /* 0x000000c02a0a9890 */ /* 0x000fe2000fffe0ff */
[----:B------:R-:W-:Y:S01]  /*4eb0*/  IMAD.U32 R8, RZ, RZ, UR9 ;  /* 0x00000009ff087e24 */ /* 0x000fe2000f8e00ff */
[----:B------:R-:W-:Y:S01]  /*4ec0*/  @!UP1 UIADD3 UR8, UPT, UPT, UR7, 0x5200, URZ ;  /* 0x0000520007089890 */ /* 0x000fe2000fffe0ff */
[----:B------:R-:W-:Y:S01]  /*4ed0*/  VIADD R28, R28, 0x1 ;  /* 0x000000011c1c7836 */ /* 0x000fe20000000000 */
[----:B------:R-:W-:Y:S01]  /*4ee0*/  @!P4 R2UR UR19, R9 ;  /* 0x000000000913c2ca */ /* 0x000fe200000e0000 */
[----:B------:R-:W-:Y:S01]  /*4ef0*/  VOTEU.ALL UP1, P4 ;  /* 0x0000000000ff7886 */ /* 0x000fe20002020000 */
[----:B------:R-:W-:Y:S01]  /*4f00*/  @!P4 R2UR UR18, R8 ;  /* 0x000000000812c2ca */ /* 0x000fe200000e0000 */
[----:B------:R-:W-:Y:S01]  /*4f10*/  UMOV UR9, UR25 ;  /* 0x0000001900097c82 */ /* 0x000fe20008000000 */
[----:B------:R-:W1:Y:S01]  /*4f20*/  LDC.64 R8, c[0x0][0xb10] ;  /* 0x0002c400ff087b82 */ /* 0x000e620000000a00 */
[----:B------:R-:W-:Y:S01]  /*4f30*/  UMOV UR11, UR43 ;  /* 0x0000002b000b7c82 */ /* 0x000fe20008000000 */
[----:B------:R-:W-:Y:S01]  /*4f40*/  UMOV UR12, UR36 ;  /* 0x00000024000c7c82 */ /* 0x000fe20008000000 */
[----:B------:R-:W-:Y:S08]  /*4f50*/  UPRMT UR14, UR37, 0x654, UR25 ;  /* 0x00000654250e7896 */ /* 0x000ff00008000019 */
[----:B------:R1:W-:Y:S01]  /*4f60*/  @!UP2 UTMALDG.3D [UR24], [UR18], desc[UR16] ;  /* 0x000010181200a5b4 */ /* 0x0003e20008011000 */
[----:B------:R1:W-:Y:S01]  /*4f70*/  @!UP1 UTMALDG.3D [UR8], [UR18], desc[UR16] ;  /* 0x00001008120095b4 */ /* 0x0003e20008011000 */
[----:B------:R5:W-:Y:S01]  /*4f80*/  @!P4 SYNCS.ARRIVE.TRANS64.RED.A0TR RZ, [UR7+0x60], R0 ;  /* 0x00006000ffffc9a7 */ /* 0x000be20008300407 */
[C---:B-1----:R-:W-:Y:S01]  /*4f90*/  @!P1 IMAD.HI.U32 R8, R11.reuse, R8, RZ ;  /* 0x000000080b089227 */ /* 0x042fe200078e00ff */
[----:B--2---:R-:W-:Y:S02]  /*4fa0*/  @!P1 ISETP.NE.AND P0, PT, R12, 0x1, PT ;  /* 0x000000010c00980c */ /* 0x004fe40003f05270 */
[----:B----4-:R-:W-:Y:S01]  /*4fb0*/  @!P1 ISETP.NE.AND P2, PT, R2, 0x1, PT ;  /* 0x000000010200980c */ /* 0x010fe20003f45270 */
[C---:B------:R-:W-:Y:S01]  /*4fc0*/  @!P1 IMAD.HI.U32 R13, R10.reuse, R13, RZ ;  /* 0x0000000d0a0d9227 */ /* 0x040fe200078e00ff */
[----:B------:R-:W-:Y:S04]  /*4fd0*/  @!P1 SHF.R.U32.HI R8, RZ, R9, R8 ;  /* 0x00000009ff089219 */ /* 0x000fe80000011608 */
[----:B------:R-:W-:Y:S01]  /*4fe0*/  @!P1 SEL R8, R11, R8, !P2 ;  /* 0x000000080b089207 */ /* 0x000fe20005000000 */
[----:B------:R-:W-:Y:S01]  /*4ff0*/  SYNCS.ARRIVE.TRANS64.RED.A1T0 RZ, [UR14], RZ ;  /* 0x000000ffffff79a7 */ /* 0x000fe2000810040e */
[----:B------:R-:W1:Y:S01]  /*5000*/  SYNCS.PHASECHK.TRANS64.TRYWAIT P5, [UR7+0x88], R14 ;  /* 0x0000880eff0075a7 */ /* 0x000e6200080a1107 */
[----:B-----5:R-:W2:Y:S02]  /*5010*/  @!P1 LDC R0, c[0x0][0xb20] ;  /* 0x0002c800ff009b82 */ /* 0x020ea40000000800 */
[----:B--2---:R-:W-:Y:S04]  /*5020*/  @!P1 SHF.R.U32.HI R0, RZ, R0, R13 ;  /* 0x00000000ff009219 */ /* 0x004fe8000001160d */
[----:B------:R-:W-:Y:S05]  /*5030*/  @!P1 SEL R9, R10, R0, !P0 ;  /* 0x000000000a099207 */ /* 0x000fea0004000000 */
[----:B------:R-:W-:Y:S02]  /*5040*/  @!P1 IMAD.IADD R0, R9, 0x1, -R8 ;  /* 0x0000000109009824 */ /* 0x000fe400078e0a08 */
[----:B------:R-:W-:Y:S02]  /*5050*/  @!P1 IMAD.IADD R8, R8, 0x1, -R9 ;  /* 0x0000000108089824 */ /* 0x000fe400078e0a09 */
[----:B------:R-:W-:Y:S02]  /*5060*/  @!P1 IMAD R11, R0, R2, R11 ;  /* 0x00000002000b9224 */ /* 0x000fe400078e020b */
[----:B------:R-:W-:Y:S01]  /*5070*/  @!P1 IMAD R10, R8, R12, R10 ;  /* 0x0000000c080a9224 */ /* 0x000fe200078e020a */
[----:B-1----:R-:W-:Y:S06]  /*5080*/  @!P5 BRA `(.L_x_96) ;  /* 0x000000500064d947 */ /* 0x002fec0003800000 */
.L_x_191:
[----:B------:R-:W-:Y:S01]  /*5090*/  @!P4 IADD3 R2, P0, PT, R30, 0x580, RZ ;  /* 0x000005801e02c810 */ /* 0x000fe20007f1e0ff */
[----:B------:R-:W-:Y:S01]  /*50a0*/  VOTEU.ALL UP1, P4 ;  /* 0x0000000000ff7886 */ /* 0x000fe20002020000 */
[----:B------:R-:W-:Y:S01]  /*50b0*/  VOTEU.ALL UP2, P4 ;  /* 0x0000000000ff7886 */ /* 0x000fe20002040000 */
[----:B------:R-:W-:Y:S01]  /*50c0*/  UMOV UR14, 0x0 ;  /* 0x00000000000e7882 */ /* 0x000fe20000000000 */
[----:B------:R-:W-:Y:S01]  /*50d0*/  @!P4 R2UR UR9, R2 ;  /* 0x000000000209c2ca */ /* 0x000fe200000e0000 */
[----:B-1----:R-:W-:Y:S01]  /*50e0*/  @!P4 IMAD.X R0, RZ, RZ, R31, P0 ;  /* 0x000000ffff00c224 */ /* 0x002fe200000e061f */
[----:B------:R-:W-:Y:S01]  /*50f0*/  @!UP1 UIADD3 UR17, UPT, UPT, UR7, 0x68, URZ ;  /* 0x0000006807119890 */ /* 0x000fe2000fffe0ff */
[----:B------:R-:W-:Y:S01]  /*5100*/  ISETP.NE.AND P0, PT, R28, 0x2, PT ;  /* 0x000000021c00780c */ /* 0x000fe20003f05270 */
[----:B------:R-:W-:Y:S01]  /*5110*/  @!UP1 UIADD3 UR18, UPT, UPT, UR42, 0x60, URZ ;  /* 0x000000602a129890 */ /* 0x000fe2000fffe0ff */
[----:B------:R-:W-:Y:S01]  /*5120*/  LOP3.LUT R29, R29, 0x1, RZ, 0x3c, !PT ;  /* 0x000000011d1d7812 */ /* 0x000fe200078e3cff */
[----:B------:R-:W-:Y:S01]  /*5130*/  @!UP1 UIADD3 UR16, UPT, UPT, UR7, 0x6200, URZ ;  /* 0x0000620007109890 */ /* 0x000fe2000fffe0ff */
[----:B------:R-:W-:Y:S01]  /*5140*/  @!P4 R2UR UR8, R0 ;  /* 0x000000000008c2ca */ /* 0x000fe200000e0000 */
[----:B------:R-:W-:Y:S01]  /*5150*/  UMOV UR15, 0x10000000 ;  /* 0x10000000000f7882 */ /* 0x000fe20000000000 */
[----:B------:R-:W-:Y:S01]  /*5160*/  UMOV UR19, UR43 ;  /* 0x0000002b00137c82 */ /* 0x000fe20008000000 */
[----:B------:R-:W-:Y:S01]  /*5170*/  UMOV UR20, UR36 ;  /* 0x0000002400147c82 */ /* 0x000fe20008000000 */
[----:B------:R-:W-:Y:S01]  /*5180*/  @!UP1 UIADD3 UR10, UPT, UPT, UR42, 0xe0, URZ ;  /* 0x000000e02a0a9890 */ /* 0x000fe2000fffe0ff */
[----:B------:R-:W-:Y:S01]  /*5190*/  SEL R0, RZ, 0x1, P0 ;  /* 0x00000001ff007807 */ /* 0x000fe20000000000 */
[----:B------:R-:W-:Y:S01]  /*51a0*/  IMAD.U32 R8, RZ, RZ, UR9 ;  /* 0x00000009ff087e24 */ /* 0x000fe2000f8e00ff */
[----:B------:R-:W-:Y:S01]  /*51b0*/  UMOV UR11, UR43 ;  /* 0x0000002b000b7c82 */ /* 0x000fe20008000000 */
[----:B------:R-:W-:Y:S01]  /*51c0*/  UMOV UR12, UR36 ;  /* 0x00000024000c7c82 */ /* 0x000fe20008000000 */
[----:B------:R-:W-:Y:S01]  /*51d0*/  UMOV UR9, UR17 ;  /* 0x0000001100097c82 */ /* 0x000fe20008000000 */
[----:B------:R-:W-:Y:S01]  /*51e0*/  @P3 R2UR UR36, R26 ;  /* 0x000000001a2432ca */ /* 0x000fe200000e0000 */
[----:B------:R-:W-:Y:S01]  /*51f0*/  IMAD.IADD R15, R10, 0x1, R90 ;  /* 0x000000010a0f7824 */ /* 0x000fe200078e025a */
[----:B------:R-:W-:Y:S01]  /*5200*/  @!P4 R2UR UR22, R8 ;  /* 0x000000000816c2ca */ /* 0x000fe200000e0000 */
[----:B------:R-:W-:Y:S01]  /*5210*/  IMAD.U32 R9, RZ, RZ, UR8 ;  /* 0x00000008ff097e24 */ /* 0x000fe2000f8e00ff */
[----:B------:R-:W-:Y:S01]  /*5220*/  @!UP1 UIADD3 UR8, UPT, UPT, UR7, 0x7200, URZ ;  /* 0x0000720007089890 */ /* 0x000fe2000fffe0ff */
[----:B------:R-:W-:Y:S01]  /*5230*/  LOP3.LUT R27, R27, R0, RZ, 0x3c, !PT ;  /* 0x000000001b1b7212 */ /* 0x000fe200078e3cff */
[----:B------:R-:W-:Y:S01]  /*5240*/  VOTEU.ALL UP1, P4 ;  /* 0x0000000000ff7886 */ /* 0x000fe20002020000 */
[----:B------:R-:W-:Y:S01]  /*5250*/  IMAD.IADD R14, R11, 0x1, R91 ;  /* 0x000000010b0e7824 */ /* 0x000fe200078e025b */
[----:B------:R-:W-:Y:S02]  /*5260*/  @!P4 R2UR UR23, R9 ;  /* 0x000000000917c2ca */ /* 0x000fe400000e0000 */
[----:B------:R-:W-:Y:S11]  /*5270*/  SEL R28, R28, RZ, P0 ;  /* 0x000000ff1c1c7207 */ /* 0x000ff60000000000 */
[----:B------:R2:W-:Y:S01]  /*5280*/  @!UP2 UTMALDG.3D [UR16], [UR22], desc[UR14] ;  /* 0x00000e101600a5b4 */ /* 0x0005e20008011000 */
[----:B------:R2:W-:Y:S01]  /*5290*/  @!UP1 UTMALDG.3D [UR8], [UR22], desc[UR14] ;  /* 0x00000e08160095b4 */ /* 0x0005e20008011000 */
[----:B------:R2:W-:Y:S01]  /*52a0*/  @!P4 SYNCS.ARRIVE.TRANS64.RED.A0TR RZ, [UR7+0x68], R25 ;  /* 0x00006819ffffc9a7 */ /* 0x0005e20008300407 */
[----:B------:R-:W-:Y:S01]  /*52b0*/  UPLOP3.LUT UP1, UPT, UPT, UPT, UPT, 0x80, 0x8 ;  /* 0x000000000008789c */ /* 0x000fe20003f2f070 */
[----:B------:R-:W-:Y:S01]  /*52c0*/  SYNCS.ARRIVE.TRANS64.RED.A1T0 RZ, [UR13], RZ ;  /* 0x000000ffffff79a7 */ /* 0x000fe2000810040d */
[----:B------:R-:W-:Y:S09]  /*52d0*/  @P3 BRA `(.L_x_97) ;  /* 0xfffffff000343947 */ /* 0x000ff2000383ffff */
[----:B------:R-:W-:-:S04]  /*52e0*/  SHF.L.U32 R2, R29, 0x1f, RZ ;  /* 0x0000001f1d027819 */ /* 0x000fc800000006ff */
[----:B------:R-:W1:Y:S02]  /*52f0*/  SYNCS.PHASECHK.TRANS64.TRYWAIT P0, [UR7+0x70], R2 ;  /* 0x00007002ff0075a7 */ /* 0x000e640008001107 */
[----:B-1----:R-:W-:Y:S05]  /*5300*/  @!P0 BRA `(.L_x_98) ;  /* 0x0000004c00dc8947 */ /* 0x002fea0003800000 */
.L_x_193:
[----:B------:R-:W4:Y:S02]  /*5310*/  SYNCS.PHASECHK.TRANS64.TRYWAIT P0, [UR7+0x78], R2 ;  /* 0x00007802ff0075a7 */ /* 0x000f240008001107 */
[----:B----4-:R-:W-:Y:S05]  /*5320*/  @!P0 BRA `(.L_x_99) ;  /* 0x0000004c00ec8947 */ /* 0x010fea0003800000 */
.L_x_195:
[----:B------:R-:W4:Y:S02]  /*5330*/  SYNCS.PHASECHK.TRANS64.TRYWAIT P0, [UR7+0x80], R2 ;  /* 0x00008002ff0075a7 */ /* 0x000f240008001107 */
[----:B----4-:R-:W-:Y:S05]  /*5340*/  @!P0 BRA `(.L_x_100) ;  /* 0x0000004c00fc8947 */ /* 0x010fea0003800000 */
.L_x_197:
[----:B-1----:R-:W-:-:S07]  /*5350*/  MOV R0, UR7 ;  /* 0x0000000700007c02 */ /* 0x002fce0008000f00 */
.L_x_101:
[----:B-1----:R-:W-:-:S04]  /*5360*/  SHF.L.U32 R2, R29, 0x1f, RZ ;  /* 0x0000001f1d027819 */ /* 0x002fc800000006ff */
[----:B------:R1:W4:Y:S03]  /*5370*/  SYNCS.PHASECHK.TRANS64.TRYWAIT P0, [R0+URZ+0x88], R2 ;  /* 0x00008802000075a7 */ /* 0x00032600080011ff */
[----:B----4-:R-:W-:Y:S05]  /*5380*/  @!P0 NANOSLEEP.SYNCS 0x989680 ;  /* 0x009896800000895d */ /* 0x010fea0003900000 */
[----:B------:R-:W4:Y:S02]  /*5390*/  @!P0 SYNCS.PHASECHK.TRANS64 P0, [R0+URZ+0x88], R2 ;  /* 0x00008802000085a7 */ /* 0x000f2400080010ff */
[----:B--2-4-:R-:W-:Y:S05]  /*53a0*/  @P0 EXIT ;  /* 0x000000000000094d */ /* 0x014fea0003800000 */
[----:B------:R-:W-:Y:S05]  /*53b0*/  BRA `(.L_x_101) ;  /* 0xfffffffc00e87947 */ /* 0x000fea000383ffff */
.L_x_86:
[----:B------:R-:W-:-:S06]  /*53c0*/  UISETP.GE.AND UP1, UPT, UR10, 0x4, UPT ;  /* 0x000000040a00788c */ /* 0x000fcc000bf26270 */
[----:B------:R-:W-:-:S13]  /*53d0*/  PLOP3.LUT P0, PT, PT, PT, UP1, 0x80, 0x8 ;  /* 0x000000000008781c */ /* 0x000fda0003f0f018 */
[----:B------:R-:W-:Y:S05]  /*53e0*/  @!P0 EXIT ;  /* 0x000000000000894d */ /* 0x000fea0003800000 */
[----:B------:R-:W-:Y:S01]  /*53f0*/  BAR.SYNC.DEFER_BLOCKING 0x6, 0xa0 ;  /* 0x0182800000007b1d */ /* 0x000fe20000010000 */
[C---:B------:R-:W-:Y:S01]  /*5400*/  IMAD.SHL.U32 R4, R105.reuse, 0x20, RZ ;  /* 0x0000002069047824 */ /* 0x040fe200078e00ff */
[C---:B------:R-:W-:Y:S01]  /*5410*/  SHF.L.U32 R3, R96.reuse, 0x15, RZ ;  /* 0x0000001560037819 */ /* 0x040fe200000006ff */
[----:B------:R-:W-:Y:S01]  /*5420*/  IMAD.SHL.U32 R5, R96, 0x400, RZ ;  /* 0x0000040060057824 */ /* 0x000fe200078e00ff */
[C---:B------:R-:W-:Y:S01]  /*5430*/  LOP3.LUT R106, R105.reuse, 0x60, RZ, 0xc0, !PT ;  /* 0x00000060696a7812 */ /* 0x040fe200078ec0ff */
[C---:B------:R-:W-:Y:S01]  /*5440*/  IMAD.SHL.U32 R2, R105.reuse, 0x4, RZ ;  /* 0x0000000469027824 */ /* 0x040fe200078e00ff */
[----:B------:R-:W-:Y:S02]  /*5450*/  UMOV UR48, 0x400 ;  /* 0x0000040000307882 */ /* 0x000fe40000000000 */
[----:B------:R-:W1:Y:S01]  /*5460*/  LDC R95, c[0x0][0x370] ;  /* 0x0000dc00ff5f7b82 */ /* 0x000e620000000800 */
[----:B------:R-:W-:Y:S01]  /*5470*/  ULEA UR48, UR37, UR48, 0x18 ;  /* 0x0000003025307291 */ /* 0x000fe2000f8ec0ff */
[C---:B------:R-:W-:Y:S01]  /*5480*/  LOP3.LUT R104, R4.reuse, 0xb20, RZ, 0xc0, !PT ;  /* 0x00000b2004687812 */ /* 0x040fe200078ec0ff */
[----:B------:R-:W-:Y:S01]  /*5490*/  IMAD.U32 R46, R105, 0x10000, RZ ;  /* 0x00010000692e7824 */ /* 0x000fe200078e00ff */
[----:B------:R-:W-:Y:S01]  /*54a0*/  LOP3.LUT R4, R4, 0xc0, RZ, 0xc0, !PT ;  /* 0x000000c004047812 */ /* 0x000fe200078ec0ff */
[----:B------:R-:W-:Y:S01]  /*54b0*/  UIADD3 UR4, UPT, UPT, UR48, 0x200, URZ ;  /* 0x0000020030047890 */ /* 0x000fe2000fffe0ff */
[----:B------:R-:W-:Y:S01]  /*54c0*/  LOP3.LUT R104, R104, 0x400, R5, 0xf8, !PT ;  /* 0x0000040068687812 */ /* 0x000fe200078ef805 */
[----:B------:R-:W-:Y:S01]  /*54d0*/  HFMA2 R45, -RZ, RZ, 0, 0 ;  /* 0x00000000ff2d7431 */ /* 0x000fe200000001ff */
[----:B------:R-:W2:Y:S01]  /*54e0*/  LDC R42, c[0x0][0xb0c] ;  /* 0x0002c300ff2a7b82 */ /* 0x000ea20000000800 */
[----:B------:R-:W-:Y:S01]  /*54f0*/  LOP3.LUT R2, R4, 0x18, R2, 0xf8, !PT ;  /* 0x0000001804027812 */ /* 0x000fe200078ef802 */
[----:B------:R-:W-:Y:S01]  /*5500*/  IMAD.MOV.U32 R101, RZ, RZ, 0x1 ;  /* 0x00000001ff657424 */ /* 0x000fe200078e00ff */
[----:B------:R-:W-:Y:S01]  /*5510*/  LOP3.LUT R3, R3, 0x200000, RZ, 0xc0, !PT ;  /* 0x0020000003037812 */ /* 0x000fe200078ec0ff */
[----:B------:R-:W-:Y:S01]  /*5520*/  IMAD.MOV.U32 R100, RZ, RZ, RZ ;  /* 0x000000ffff647224 */ /* 0x000fe200078e00ff */
[----:B------:R-:W-:Y:S01]  /*5530*/  LOP3.LUT R104, R104, R2, RZ, 0xfc, !PT ;  /* 0x0000000268687212 */ /* 0x000fe200078efcff */
[----:B------:R-:W-:Y:S01]  /*5540*/  IMAD.MOV.U32 R109, RZ, RZ, RZ ;  /* 0x000000ffff6d7224 */ /* 0x000fe200078e00ff */
[----:B------:R-:W-:Y:S01]  /*5550*/  MOV R97, UR4 ;  /* 0x0000000400617c02 */ /* 0x000fe20008000f00 */
[----:B------:R-:W3:Y:S01]  /*5560*/  LDC R93, c[0x0][0xb20] ;  /* 0x0002c800ff5d7b82 */ /* 0x000ee20000000800 */
[----:B------:R-:W4:Y:S01]  /*5570*/  LDS R0, [UR48+0x150] ;  /* 0x00015030ff007984 */ /* 0x000f220008000800 */
[----:B------:R-:W-:Y:S01]  /*5580*/  LOP3.LUT R103, R105, 0x2, RZ, 0xc0, !PT ;  /* 0x0000000269677812 */ /* 0x000fe200078ec0ff */
[----:B------:R-:W1:Y:S01]  /*5590*/  LDCU.64 UR52, c[0x0][0x348] ;  /* 0x00006900ff3477ac */ /* 0x000e620008000a00 */
[----:B------:R-:W-:Y:S01]  /*55a0*/  LOP3.LUT R46, R3, 0x400000, R46, 0xf8, !PT ;  /* 0x00400000032e7812 */ /* 0x000fe200078ef82e */
[----:B------:R-:W-:Y:S01]  /*55b0*/  IMAD R104, R104, 0x2, R97 ;  /* 0x0000000268687824 */ /* 0x000fe200078e0261 */
[----:B------:R-:W-:Y:S01]  /*55c0*/  LOP3.LUT R105, R105, 0x4, RZ, 0xc0, !PT ;  /* 0x0000000469697812 */ /* 0x000fe200078ec0ff */
[----:B------:R-:W1:Y:S01]  /*55d0*/  LDCU.64 UR38, c[0x0][0x888] ;  /* 0x00011100ff2677ac */ /* 0x000e620008000a00 */
[----:B------:R-:W1:Y:S01]  /*55e0*/  LDC R41, c[0x0][0xb30] ;  /* 0x0002cc00ff297b82 */ /* 0x000e620000000800 */
[----:B------:R-:W-:Y:S01]  /*55f0*/  MOV R99, RZ ;  /* 0x000000ff00637202 */ /* 0x000fe20000000f00 */
[--C-:B------:R-:W-:Y:S01]  /*5600*/  IMAD R103, R103, -0x10, R104.reuse ;  /* 0xfffffff067677824 */ /* 0x100fe200078e0268 */
[----:B------:R-:W1:Y:S01]  /*5610*/  LDCU.64 UR44, c[0x0][0x890] ;  /* 0x00011200ff2c77ac */ /* 0x000e620008000a00 */
[----:B------:R-:W-:Y:S01]  /*5620*/  IMAD R102, R105, -0x10, R104 ;  /* 0xfffffff069667824 */ /* 0x000fe200078e0268 */
[----:B------:R-:W-:-:S03]  /*5630*/  UMOV UR49, URZ ;  /* 0x000000ff00317c82 */ /* 0x000fc60008000000 */
[----:B------:R-:W1:Y:S01]  /*5640*/  LDC.64 R88, c[0x0][0xb10] ;  /* 0x0002c400ff587b82 */ /* 0x000e620000000a00 */
[----:B------:R-:W-:-:S07]  /*5650*/  UMOV UR51, URZ ;  /* 0x000000ff00337c82 */ /* 0x000fce0008000000 */
[----:B------:R-:W1:Y:S08]  /*5660*/  LDC.64 R38, c[0x0][0xb18] ;  /* 0x0002c600ff267b82 */ /* 0x000e700000000a00 */
[----:B------:R-:W1:Y:S08]  /*5670*/  LDC.64 R36, c[0x0][0xb28] ;  /* 0x0002ca00ff247b82 */ /* 0x000e700000000a00 */
[----:B------:R-:W1:Y:S01]  /*5680*/  LDC.64 R86, c[0x0][0x8b0] ;  /* 0x00022c00ff567b82 */ /* 0x000e620000000a00 */
[----:B----4-:R-:W-:-:S07]  /*5690*/  IMAD.IADD R46, R0, 0x1, R46 ;  /* 0x00000001002e7824 */ /* 0x010fce00078e022e */
[----:B------:R-:W4:Y:S08]  /*56a0*/  LDC.64 R84, c[0x0][0x8a8] ;  /* 0x00022a00ff547b82 */ /* 0x000f300000000a00 */
[----:B--23--:R-:W1:Y:S02]  /*56b0*/  LDC R94, c[0x0][0x374] ;  /* 0x0000dd00ff5e7b82 */ /* 0x00ce640000000800 */
.L_x_145:
[----:B------:R-:W-:Y:S02]  /*56c0*/  LEA R0, R109, UR48, 0x3 ;  /* 0x000000306d007c11 */ /* 0x000fe4000f8e18ff */
[----:B------:R-:W-:Y:S02]  /*56d0*/  SHF.L.U32 R2, R99, 0x1f, RZ ;  /* 0x0000001f63027819 */ /* 0x000fe400000006ff */
[----:B-1----:R-:W-:Y:S02]  /*56e0*/  LEA R16, R109, UR48, 0x4 ;  /* 0x000000306d107c11 */ /* 0x002fe4000f8e20ff */
[----:B------:R-:W2:Y:S02]  /*56f0*/  SYNCS.PHASECHK.TRANS64.TRYWAIT P0, [R0+URZ+0xa0], R2 ;  /* 0x0000a002000075a7 */ /* 0x000ea400080011ff */
[----:B--23--:R-:W-:Y:S05]  /*5700*/  @!P0 BRA `(.L_x_102) ;  /* 0x0000004c00248947 */ /* 0x00cfea0003800000 */
.L_x_198:
[----:B------:R-:W3:Y:S01]  /*5710*/  LDC.64 R10, c[0x0][0xb10] ;  /* 0x0002c400ff0a7b82 */ /* 0x000ee20000000a00 */
[----:B------:R-:W4:Y:S01]  /*5720*/  LDS.128 R16, [R16+0x130] ;  /* 0x0001300010107984 */ /* 0x000f220000000c00 */
[----:B-1----:R-:W-:Y:S01]  /*5730*/  ISETP.NE.AND P1, PT, R41, 0x1, PT ;  /* 0x000000012900780c */ /* 0x002fe20003f25270 */
[----:B--2---:R-:W-:Y:S01]  /*5740*/  VIADD R0, R0, 0xb0 ;  /* 0x000000b000007836 */ /* 0x004fe20000000000 */
[----:B------:R-:W-:Y:S04]  /*5750*/  ISETP.GE.AND P0, PT, R40, 0x1, PT ;  /* 0x000000012800780c */ /* 0x000fe80003f06270 */
[----:B------:R-:W1:Y:S01]  /*5760*/  LDC.64 R8, c[0x0][0xb18] ;  /* 0x0002c600ff087b82 */ /* 0x000e620000000a00 */
[----:B------:R-:W-:Y:S01]  /*5770*/  PRMT R0, RZ, 0x654, R0 ;  /* 0x00000654ff007816 */ /* 0x000fe20000000000 */
[----:B------:R-:W-:Y:S01]  /*5780*/  @!PT LDS RZ, [RZ] ;  /* 0x00000000fffff984 */ /* 0x000fe20000000800 */
[----:B------:R-:W-:Y:S01]  /*5790*/  @!PT LDS RZ, [RZ] ;  /* 0x00000000fffff984 */ /* 0x000fe20000000800 */
[----:B------:R-:W-:Y:S01]  /*57a0*/  @!PT LDS RZ, [RZ] ;  /* 0x00000000fffff984 */ /* 0x000fe20000000800 */
[----:B------:R-:W-:Y:S01]  /*57b0*/  @!PT LDS RZ, [RZ] ;  /* 0x00000000fffff984 */ /* 0x000fe20000000800 */
[----:B------:R2:W-:Y:S06]  /*57c0*/  MEMBAR.ALL.CTA ;  /* 0x0000000000007992 */ /* 0x0005ec0000008000 */
[----:B--2---:R-:W2:Y:S01]  /*57d0*/  FENCE.VIEW.ASYNC.S ;  /* 0x00000000000073c6 */ /* 0x004ea20000000000 */
[----:B------:R-:W1:Y:S08]  /*57e0*/  @!P1 LDC R12, c[0x0][0xb20] ;  /* 0x0002c800ff0c9b82 */ /* 0x000e700000000800 */
[----:B------:R-:W1:Y:S01]  /*57f0*/  @!P1 LDC R7, c[0x0][0xb0c] ;  /* 0x0002c300ff079b82 */ /* 0x000e620000000800 */
[----:B--2---:R2:W-:Y:S01]  /*5800*/  SYNCS.ARRIVE.TRANS64.RED.A1T0 RZ, [R0+URZ], RZ ;  /* 0x000000ff00ff79a7 */ /* 0x0045e200081004ff */
[----:B----4-:R-:W-:Y:S04]  /*5810*/  LOP3.LUT P4, RZ, R18, 0x1, RZ, 0xc0, !PT ;  /* 0x0000000112ff7812 */ /* 0x010fe8000788c0ff */
[----:B------:R-:W-:Y:S09]  /*5820*/  P2R R107, PR, RZ, 0x10 ;  /* 0x00000010ff6b7803 */ /* 0x000ff20000000000 */
[----:B------:R-:W-:Y:S02]  /*5830*/  @P4 MOV R44, R16 ;  /* 0x00000010002c4202 */ /* 0x000fe40000000f00 */
[----:B------:R-:W-:Y:S01]  /*5840*/  @P4 LOP3.LUT R43, R17, 0xffff, RZ, 0xc0, !PT ;  /* 0x0000ffff112b4812 */ /* 0x000fe200078ec0ff */
[----:B--23--:R-:W-:Y:S06]  /*5850*/  @!P0 BRA `(.L_x_103) ;  /* 0x0000000000a48947 */ /* 0x00cfec0003800000 */
[----:B------:R-:W-:Y:S01]  /*5860*/  IMAD.HI.U32 R0, R94, R39, RZ ;  /* 0x000000275e007227 */ /* 0x000fe200078e00ff */
[----:B------:R-:W-:Y:S02]  /*5870*/  ISETP.NE.AND P0, PT, R38, 0x1, PT ;  /* 0x000000012600780c */ /* 0x000fe40003f05270 */
[----:B------:R-:W-:Y:S01]  /*5880*/  ISETP.NE.AND P2, PT, R40, 0x1, PT ;  /* 0x000000012800780c */ /* 0x000fe20003f45270 */
[----:B------:R-:W-:Y:S01]  /*5890*/  IMAD.HI.U32 R4, R95, R88, RZ ;  /* 0x000000585f047227 */ /* 0x000fe200078e00ff */
[----:B------:R-:W-:Y:S02]  /*58a0*/  SHF.R.U32.HI R0, RZ, R93, R0 ;  /* 0x0000005dff007219 */ /* 0x000fe40000011600 */
[----:B------:R-:W-:Y:S01]  /*58b0*/  ISETP.NE.AND P3, PT, R42, 0x1, PT ;  /* 0x000000012a00780c */ /* 0x000fe20003f65270 */
[----:B------:R-:W-:Y:S01]  /*58c0*/  IMAD.HI.U32 R6, R43, R39, RZ ;  /* 0x000000272b067227 */ /* 0x000fe200078e00ff */
[-C--:B------:R-:W-:Y:S02]  /*58d0*/  SHF.R.U32.HI R4, RZ, R89.reuse, R4 ;  /* 0x00000059ff047219 */ /* 0x080fe40000011604 */
[----:B------:R-:W-:Y:S01]  /*58e0*/  SEL R0, R94, R0, !P0 ;  /* 0x000000005e007207 */ /* 0x000fe20004000000 */
[----:B------:R-:W-:Y:S01]  /*58f0*/  IMAD.HI.U32 R5, R44, R88, RZ ;  /* 0x000000582c057227 */ /* 0x000fe200078e00ff */
[----:B------:R-:W-:Y:S03]  /*5900*/  SEL R4, R95, R4, !P3 ;  /* 0x000000045f047207 */ /* 0x000fe60005800000 */
[-C--:B------:R-:W-:Y:S01]  /*5910*/  IMAD.HI.U32 R3, R0, R36.reuse, RZ ;  /* 0x0000002400037227 */ /* 0x080fe200078e00ff */
[----:B------:R-:W-:Y:S03]  /*5920*/  SHF.R.U32.HI R5, RZ, R89, R5 ;  /* 0x00000059ff057219 */ /* 0x000fe60000011605 */
[----:B------:R-:W-:Y:S01]  /*5930*/  IMAD.HI.U32 R2, R4, R36, RZ ;  /* 0x0000002404027227 */ /* 0x000fe200078e00ff */
[----:B------:R-:W-:Y:S02]  /*5940*/  @P2 SHF.R.U32.HI R0, RZ, R37, R3 ;  /* 0x00000025ff002219 */ /* 0x000fe40000011603 */
[----:B------:R-:W-:Y:S02]  /*5950*/  SHF.R.U32.HI R3, RZ, R93, R6 ;  /* 0x0000005dff037219 */ /* 0x000fe40000011606 */
[----:B------:R-:W-:Y:S01]  /*5960*/  @P2 SHF.R.U32.HI R4, RZ, R37, R2 ;  /* 0x00000025ff042219 */ /* 0x000fe20000011602 */
[----:B------:R-:W-:Y:S01]  /*5970*/  IMAD R0, R40, R0, RZ ;  /* 0x0000000028007224 */ /* 0x000fe200078e02ff */
[----:B------:R-:W-:Y:S02]  /*5980*/  SEL R3, R43, R3, !P0 ;  /* 0x000000032b037207 */ /* 0x000fe40004000000 */
[----:B------:R-:W-:Y:S01]  /*5990*/  SEL R2, R44, R5, !P3 ;  /* 0x000000052c027207 */ /* 0x000fe20005800000 */
[----:B------:R-:W-:Y:S01]  /*59a0*/  IMAD R5, R40, R4, RZ ;  /* 0x0000000428057224 */ /* 0x000fe200078e02ff */
[C---:B------:R-:W-:Y:S01]  /*59b0*/  ISETP.GE.AND P0, PT, R3.reuse, R0, PT ;  /* 0x000000000300720c */ /* 0x040fe20003f06270 */
[C---:B------:R-:W-:Y:S03]  /*59c0*/  IMAD.HI.U32 R0, R3.reuse, R36, RZ ;  /* 0x0000002403007227 */ /* 0x040fe600078e00ff */
[C---:B------:R-:W-:Y:S02]  /*59d0*/  ISETP.GE.OR P0, PT, R2.reuse, R5, P0 ;  /* 0x000000050200720c */ /* 0x040fe40000706670 */
[----:B------:R-:W-:Y:S04]  /*59e0*/  SHF.R.U32.HI R0, RZ, R37, R0 ;  /* 0x00000025ff007219 */ /* 0x000fe80000011600 */
[C---:B------:R-:W-:Y:S05]  /*59f0*/  SEL R6, R3.reuse, R0, !P2 ;  /* 0x0000000003067207 */ /* 0x040fea0005000000 */
        /* <DEDUP_REMOVED lines=14> */
[----:B------:R-:W-:Y:S07]  /*5ae0*/  IMAD R43, R3, R38, R43 ;  /* 0x00000026032b7224 */ /* 0x000fee00078e022b */
.L_x_103:
[----:B-1----:R-:W-:Y:S01]  /*5af0*/  @!P1 ISETP.NE.AND P0, PT, R8, 0x1, PT ;  /* 0x000000010800980c */ /* 0x002fe20003f05270 */
[----:B------:R-:W-:Y:S01]  /*5b00*/  @!P1 IMAD.HI.U32 R2, R43, R9, RZ ;  /* 0x000000092b029227 */ /* 0x000fe200078e00ff */
[----:B------:R-:W-:Y:S01]  /*5b10*/  R2UR UR42, R14 ;  /* 0x000000000e2a72ca */ /* 0x000fe200000e0000 */
[----:B------:R-:W-:Y:S01]  /*5b20*/  BSSY.RECONVERGENT B6, `(.L_x_104) ;  /* 0x0000031000067945 */ /* 0x000fe20003800200 */
[----:B------:R-:W-:Y:S01]  /*5b30*/  R2UR UR41, R15 ;  /* 0x000000000f2972ca */ /* 0x000fe200000e0000 */
[C---:B------:R-:W-:Y:S01]  /*5b40*/  @!P1 IMAD.HI.U32 R0, R44.reuse, R10, RZ ;  /* 0x0000000a2c009227 */ /* 0x040fe200078e00ff */
[----:B------:R-:W-:Y:S02]  /*5b50*/  @!P1 SHF.R.U32.HI R2, RZ, R12, R2 ;  /* 0x0000000cff029219 */ /* 0x000fe40000011602 */
[----:B------:R-:W-:Y:S01]  /*5b60*/  @!P1 ISETP.NE.AND P2, PT, R7, 0x1, PT ;  /* 0x000000010700980c */ /* 0x000fe20003f45270 */
[----:B------:R-:W-:Y:S01]  /*5b70*/  VIADD R109, R109, 0x1 ;  /* 0x000000016d6d7836 */ /* 0x000fe20000000000 */
[----:B------:R-:W-:Y:S02]  /*5b80*/  @!P1 SEL R2, R43, R2, !P0 ;  /* 0x000000022b029207 */ /* 0x000fe40004000000 */
[----:B------:R-:W-:Y:S02]  /*5b90*/  @!P1 SHF.R.U32.HI R0, RZ, R11, R0 ;  /* 0x0000000bff009219 */ /* 0x000fe40000011600 */
[----:B------:R-:W-:Y:S01]  /*5ba0*/  LOP3.LUT P0, RZ, R97, 0x1b0, RZ, 0xc0, !PT ;  /* 0x000001b061ff7812 */ /* 0x000fe2000780c0ff */
[----:B------:R-:W-:Y:S01]  /*5bb0*/  USHF.L.U32 UR42, UR42, 0x6, URZ ;  /* 0x000000062a2a7899 */ /* 0x000fe200080006ff */
[----:B------:R-:W-:Y:S01]  /*5bc0*/  @!P1 SEL R3, R44, R0, !P2 ;  /* 0x000000002c039207 */ /* 0x000fe20005000000 */
[----:B------:R-:W-:Y:S01]  /*5bd0*/  USHF.L.U32 UR41, UR41, 0x8, URZ ;  /* 0x0000000829297899 */ /* 0x000fe200080006ff */
[----:B------:R-:W-:Y:S03]  /*5be0*/  @P4 SHF.R.U32.HI R98, RZ, 0x10, R17 ;  /* 0x00000010ff624819 */ /* 0x000fe60000011611 */
[----:B------:R-:W-:Y:S02]  /*5bf0*/  @!P1 IMAD.IADD R0, R2, 0x1, -R3 ;  /* 0x0000000102009824 */ /* 0x000fe400078e0a03 */
[----:B------:R-:W-:Y:S02]  /*5c00*/  @!P1 IMAD.IADD R2, R3, 0x1, -R2 ;  /* 0x0000000103029824 */ /* 0x000fe400078e0a02 */
[----:B------:R-:W-:Y:S02]  /*5c10*/  @!P1 IMAD R44, R0, R7, R44 ;  /* 0x00000007002c9224 */ /* 0x000fe400078e022c */
[----:B------:R-:W-:Y:S01]  /*5c20*/  @!P1 IMAD R43, R2, R8, R43 ;  /* 0x00000008022b9224 */ /* 0x000fe200078e022b */
[----:B------:R-:W-:Y:S06]  /*5c30*/  @!P0 BRA `(.L_x_105) ;  /* 0x00000000007c8947 */ /* 0x000fec0003800000 */
[----:B------:R-:W1:Y:S01]  /*5c40*/  LDCU.64 UR8, c[0x4][0x80] ;  /* 0x01001000ff0877ac */ /* 0x000e620008000a00 */
[----:B------:R-:W-:Y:S01]  /*5c50*/  MOV R2, 0x0 ;  /* 0x0000000000027802 */ /* 0x000fe20000000f00 */
[----:B------:R-:W-:Y:S02]  /*5c60*/  HFMA2 R12, -RZ, RZ, 0, 5.9604644775390625e-08 ;  /* 0x00000001ff0c7431 */ /* 0x000fe400000001ff */
[----:B------:R-:W-:Y:S01]  /*5c70*/  IMAD.MOV.U32 R8, RZ, RZ, 0x70 ;  /* 0x00000070ff087424 */ /* 0x000fe200078e00ff */
[----:B------:R2:W3:Y:S01]  /*5c80*/  LDC.64 R14, c[0x4][R2] ;  /* 0x01000000020e7b82 */ /* 0x0004e20000000a00 */
[----:B------:R-:W4:Y:S01]  /*5c90*/  LDCU.64 UR6, c[0x4][0x88] ;  /* 0x01001100ff0677ac */ /* 0x000f220008000a00 */
[----:B------:R-:W-:Y:S01]  /*5ca0*/  IMAD.MOV.U32 R13, RZ, RZ, RZ ;  /* 0x000000ffff0d7224 */ /* 0x000fe200078e00ff */
[----:B------:R-:W2:Y:S01]  /*5cb0*/  LDCU.64 UR4, c[0x4][0x8] ;  /* 0x01000100ff0477ac */ /* 0x000ea20008000a00 */
[----:B-1----:R-:W-:Y:S01]  /*5cc0*/  MOV R5, UR9 ;  /* 0x0000000900057c02 */ /* 0x002fe20008000f00 */
[----:B------:R-:W-:Y:S01]  /*5cd0*/  IMAD.U32 R4, RZ, RZ, UR8 ;  /* 0x00000008ff047e24 */ /* 0x000fe2000f8e00ff */
[----:B----4-:R-:W-:Y:S01]  /*5ce0*/  MOV R7, UR7 ;  /* 0x0000000700077c02 */ /* 0x010fe20008000f00 */
[----:B------:R-:W-:Y:S01]  /*5cf0*/  IMAD.U32 R6, RZ, RZ, UR6 ;  /* 0x00000006ff067e24 */ /* 0x000fe2000f8e00ff */
[----:B--2---:R-:W-:Y:S01]  /*5d00*/  MOV R11, UR5 ;  /* 0x00000005000b7c02 */ /* 0x004fe20008000f00 */
[----:B------:R-:W-:Y:S02]  /*5d10*/  IMAD.U32 R10, RZ, RZ, UR4 ;  /* 0x00000004ff0a7e24 */ /* 0x000fe4000f8e00ff */
[----:B------:R-:W-:Y:S07]  /*5d20*/  LEPC R20, `(.L_x_106) ;  /* 0x000000001014794e */ /* 0x000fee0000000000 */
[----:B---3-5:R-:W-:Y:S05]  /*5d30*/  CALL.ABS.NOINC R14 ;  /* 0x000000000e007343 */ /* 0x028fea0003c00000 */
.L_x_106:
[----:B------:R-:W1:Y:S01]  /*5d40*/  LDCU.64 UR8, c[0x4][0x80] ;  /* 0x01001000ff0877ac */ /* 0x000e620008000a00 */
[----:B------:R-:W2:Y:S01]  /*5d50*/  LDC.64 R2, c[0x4][R2] ;  /* 0x0100000002027b82 */ /* 0x000ea20000000a00 */
[----:B------:R-:W-:Y:S02]  /*5d60*/  HFMA2 R12, -RZ, RZ, 0, 5.9604644775390625e-08 ;  /* 0x00000001ff0c7431 */ /* 0x000fe400000001ff */
[----:B------:R-:W-:Y:S02]  /*5d70*/  IMAD.MOV.U32 R8, RZ, RZ, 0x70 ;  /* 0x00000070ff087424 */ /* 0x000fe400078e00ff */
[----:B------:R-:W-:Y:S01]  /*5d80*/  IMAD.MOV.U32 R13, RZ, RZ, RZ ;  /* 0x000000ffff0d7224 */ /* 0x000fe200078e00ff */
[----:B------:R-:W3:Y:S01]  /*5d90*/  LDCU.64 UR6, c[0x4][0x88] ;  /* 0x01001100ff0677ac */ /* 0x000ee20008000a00 */
[----:B------:R-:W4:Y:S01]  /*5da0*/  LDCU.64 UR4, c[0x4][0x8] ;  /* 0x01000100ff0477ac */ /* 0x000f220008000a00 */
[----:B-1----:R-:W-:Y:S02]  /*5db0*/  MOV R4, UR8 ;  /* 0x0000000800047c02 */ /* 0x002fe40008000f00 */
[----:B------:R-:W-:Y:S02]  /*5dc0*/  MOV R5, UR9 ;  /* 0x0000000900057c02 */ /* 0x000fe40008000f00 */
[----:B---3--:R-:W-:Y:S01]  /*5dd0*/  MOV R7, UR7 ;  /* 0x0000000700077c02 */ /* 0x008fe20008000f00 */
[----:B------:R-:W-:Y:S01]  /*5de0*/  IMAD.U32 R6, RZ, RZ, UR6 ;  /* 0x00000006ff067e24 */ /* 0x000fe2000f8e00ff */
[----:B----4-:R-:W-:Y:S01]  /*5df0*/  MOV R11, UR5 ;  /* 0x00000005000b7c02 */ /* 0x010fe20008000f00 */
[----:B------:R-:W-:Y:S02]  /*5e00*/  IMAD.U32 R10, RZ, RZ, UR4 ;  /* 0x00000004ff0a7e24 */ /* 0x000fe4000f8e00ff */
[----:B------:R-:W-:Y:S07]  /*5e10*/  LEPC R20, `(.L_x_105) ;  /* 0x000000001014794e */ /* 0x000fee0000000000 */
[----:B--2---:R-:W-:Y:S05]  /*5e20*/  CALL.ABS.NOINC R2 ;  /* 0x0000000002007343 */ /* 0x004fea0003c00000 */
.L_x_105:
[----:B------:R-:W-:Y:S05]  /*5e30*/  BSYNC.RECONVERGENT B6 ;  /* 0x0000000000067941 */ /* 0x000fea0003800200 */
.L_x_104:
[----:B------:R-:W-:Y:S01]  /*5e40*/  ISETP.NE.U32.AND P4, PT, R86, RZ, PT ;  /* 0x000000ff5600720c */ /* 0x000fe20003f85070 */
[----:B------:R-:W-:Y:S01]  /*5e50*/  UISETP.NE.AND UP2, UPT, UR50, URZ, UPT ;  /* 0x000000ff3200728c */ /* 0x000fe2000bf45270 */
[----:B------:R-:W-:Y:S01]  /*5e60*/  ISETP.NE.U32.AND P2, PT, RZ, UR38, PT ;  /* 0x00000026ff007c0c */ /* 0x000fe2000bf45070 */
[----:B------:R-:W-:Y:S01]  /*5e70*/  UISETP.NE.U32.AND UP1, UPT, UR44, URZ, UPT ;  /* 0x000000ff2c00728c */ /* 0x000fe2000bf25070 */
[----:B------:R-:W-:Y:S01]  /*5e80*/  ISETP.NE.AND.EX P4, PT, R87, RZ, PT, P4 ;  /* 0x000000ff5700720c */ /* 0x000fe20003f85340 */
[----:B------:R-:W-:Y:S01]  /*5e90*/  UPLOP3.LUT UP0, UPT, UPT, UPT, UPT, 0x40, 0x4 ;  /* 0x000000000004789c */ /* 0x000fe20003f0e870 */
[----:B------:R-:W-:Y:S01]  /*5ea0*/  ISETP.NE.AND.EX P2, PT, RZ, UR39, PT, P2 ;  /* 0x00000027ff007c0c */ /* 0x000fe2000bf45320 */
[----:B------:R-:W-:Y:S01]  /*5eb0*/  UISETP.NE.AND.EX UP1, UPT, UR45, URZ, UPT, UP1 ;  /* 0x000000ff2d00728c */ /* 0x000fe2000bf25310 */
[----:B------:R-:W-:Y:S04]  /*5ec0*/  PLOP3.LUT P1, PT, PT, PT, UP2, 0x80, 0x8 ;  /* 0x000000000008781c */ /* 0x000fe80003f2f028 */
[----:B------:R-:W-:Y:S06]  /*5ed0*/  @UP2 UPLOP3.LUT UP0, UPT, UPT, UPT, UP1, 0x80, 0x8 ;  /* 0x000000000008289c */ /* 0x000fec0003f0f010 */
[----:B------:R-:W-:Y:S01]  /*5ee0*/  PLOP3.LUT P0, PT, PT, PT, UP0, 0x80, 0x8 ;  /* 0x000000000008781c */ /* 0x000fe20003f0f008 */
[----:B------:R-:W-:Y:S01]  /*5ef0*/  @!UPT UIADD3 URZ, UPT, UPT, URZ, URZ, URZ ;  /* 0x000000fffffff290 */ /* 0x000fe2000fffe0ff */
[----:B------:R-:W-:Y:S11]  /*5f00*/  BRA.U !UP1, `(.L_x_107) ;  /* 0x0000000109387547 */ /* 0x000ff6000b800000 */
[----:B------:R-:W-:Y:S01]  /*5f10*/  UISETP.NE.U32.AND UP0, UPT, UR38, URZ, UPT ;  /* 0x000000ff2600728c */ /* 0x000fe2000bf05070 */
[----:B------:R-:W-:Y:S02]  /*5f20*/  HFMA2 R0, -RZ, RZ, 0, 5.9604644775390625e-08 ;  /* 0x00000001ff007431 */ /* 0x000fe400000001ff */
[----:B------:R-:W-:Y:S01]  /*5f30*/  IMAD.MOV.U32 R92, RZ, RZ, 0x1 ;  /* 0x00000001ff5c7424 */ /* 0x000fe200078e00ff */
[----:B------:R-:W-:Y:S06]  /*5f40*/  UISETP.NE.AND.EX UP0, UPT, UR39, URZ, UPT, UP0 ;  /* 0x000000ff2700728c */ /* 0x000fec000bf05300 */
[----:B------:R-:W-:Y:S05]  /*5f50*/  PLOP3.LUT P3, PT, PT, PT, UP0, 0x80, 0x8 ;  /* 0x000000000008781c */ /* 0x000fea0003f6f008 */
[----:B------:R-:W1:Y:S01]  /*5f60*/  @UP0 LDCU.64 UR6, c[0x0][0x888] ;  /* 0x00011100ff0607ac */ /* 0x000e620008000a00 */
[----:B------:R-:W-:Y:S07]  /*5f70*/  @UP0 UIMAD UR4, UR36, UR44, URZ ;  /* 0x0000002c240402a4 */ /* 0x000fee000f8e02ff */
[----:B------:R-:W-:Y:S01]  /*5f80*/  @!P3 PRMT R92, R0, 0x7610, R92 ;  /* 0x00007610005cb816 */ /* 0x000fe2000000005c */
[----:B-1----:R-:W-:Y:S03]  /*5f90*/  @UP0 UIMAD.WIDE UR6, UR4, 0x4, UR6 ;  /* 0x00000004040608a5 */ /* 0x002fe6000f8e0206 */
[----:B------:R-:W1:Y:S03]  /*5fa0*/  @!UP0 LDCU UR4, c[0x0][0x880] ;  /* 0x00011000ff0487ac */ /* 0x000e660008000800 */
[----:B------:R-:W-:Y:S01]  /*5fb0*/  IMAD.U32 R2, RZ, RZ, UR6 ;  /* 0x00000006ff027e24 */ /* 0x000fe2000f8e00ff */
[----:B------:R-:W-:Y:S05]  /*5fc0*/  MOV R3, UR7 ;  /* 0x0000000700037c02 */ /* 0x000fea0008000f00 */
[----:B-----5:R2:W5:Y:S02]  /*5fd0*/  @P3 LDG.E R49, desc[UR46][R2.64] ;  /* 0x0000002e02313981 */ /* 0x020564000c1e1900 */
[----:B-12---:R-:W-:Y:S02]  /*5fe0*/  @!P3 IMAD.U32 R49, RZ, RZ, UR4 ;  /* 0x00000004ff31be24 */ /* 0x006fe4000f8e00ff */
.L_x_107:
[----:B------:R-:W-:Y:S05]  /*5ff0*/  @!P4 BRA `(.L_x_108) ;  /* 0x000000000020c947 */ /* 0x000fea0003800000 */
[----:B------:R-:W-:Y:S04]  /*6000*/  ISETP.NE.U32.AND P3, PT, R84, RZ, PT ;  /* 0x000000ff5400720c */ /* 0x000fe80003f65070 */
[----:B------:R-:W-:Y:S11]  /*6010*/  ISETP.NE.AND.EX P3, PT, R85, RZ, PT, P3 ;  /* 0x000000ff5500720c */ /* 0x000ff60003f65330 */
[----:B------:R-:W-:Y:S02]  /*6020*/  @!UPT UIADD3 URZ, UPT, UPT, URZ, URZ, URZ ;  /* 0x000000fffffff290 */ /* 0x000fe4000fffe0ff */
[----:B------:R-:W1:Y:S01]  /*6030*/  @P3 LDC.64 R2, c[0x0][0x8a8] ;  /* 0x00022a00ff023b82 */ /* 0x000e620000000a00 */
[----:B------:R-:W-:Y:S04]  /*6040*/  @P3 IMAD R0, R86, UR36, RZ ;  /* 0x0000002456003c24 */ /* 0x000fe8000f8e02ff */
[----:B-1----:R-:W-:Y:S05]  /*6050*/  @P3 IMAD.WIDE R2, R0, 0x4, R2 ;  /* 0x0000000400023825 */ /* 0x002fea00078e0202 */
[----:B-----5:R1:W5:Y:S02]  /*6060*/  @P3 LDG.E R47, desc[UR46][R2.64] ;  /* 0x0000002e022f3981 */ /* 0x020364000c1e1900 */
[----:B-1----:R-:W2:Y:S02]  /*6070*/  @!P3 LDC R47, c[0x0][0x8a0] ;  /* 0x00022800ff2fbb82 */ /* 0x002ea40000000800 */
.L_x_108:
[----:B-----5:R-:W-:Y:S01]  /*6080*/  FSETP.NEU.AND P3, PT, R49, RZ, PT ;  /* 0x000000ff3100720b */ /* 0x020fe20003f6d000 */
[----:B------:R-:W-:Y:S01]  /*6090*/  BSSY B1, `(.L_x_109) ;  /* 0x0000039000017945 */ /* 0x000fe20003800000 */
[----:B------:R-:W-:Y:S01]  /*60a0*/  SEL R3, RZ, 0xffffffff, P2 ;  /* 0xffffffffff037807 */ /* 0x000fe20001000000 */
[----:B------:R-:W-:Y:S01]  /*60b0*/  IMAD.MOV.U32 R61, RZ, RZ, 0x1 ;  /* 0x00000001ff3d7424 */ /* 0x000fe200078e00ff */
[----:B------:R-:W-:Y:S01]  /*60c0*/  @P1 LOP3.LUT P2, RZ, R92, 0xff, RZ, 0xc0, !PT ;  /* 0x000000ff5cff1812 */ /* 0x000fe2000784c0ff */
[----:B------:R-:W-:Y:S01]  /*60d0*/  IMAD R48, R45, 0x80, R46 ;  /* 0x000000802d307824 */ /* 0x000fe200078e022e */
[----:B------:R-:W-:Y:S01]  /*60e0*/  @P1 SEL R0, RZ, 0xffffffff, P3 ;  /* 0xffffffffff001807 */ /* 0x000fe20001800000 */
[----:B------:R-:W-:Y:S01]  /*60f0*/  IMAD R110, R105, -0x10, R103 ;  /* 0xfffffff0696e7824 */ /* 0x000fe200078e0267 */
[----:B------:R-:W-:Y:S01]  /*6100*/  LOP3.LUT R101, R101, 0x1, RZ, 0x3c, !PT ;  /* 0x0000000165657812 */ /* 0x000fe200078e3cff */
[----:B------:R-:W-:Y:S01]  /*6110*/  IMAD.MOV.U32 R60, RZ, RZ, RZ ;  /* 0x000000ffff3c7224 */ /* 0x000fe200078e00ff */
[----:B------:R-:W-:Y:S02]  /*6120*/  @P0 SEL R0, R3, R0, !P2 ;  /* 0x0000000003000207 */ /* 0x000fe40005000000 */
[----:B------:R-:W-:Y:S02]  /*6130*/  CS2R R82, SRZ ;  /* 0x0000000000527805 */ /* 0x000fe4000001ff00 */
[----:B------:R-:W-:Y:S02]  /*6140*/  LEA R112, R45, UR48, 0x3 ;  /* 0x000000302d707c11 */ /* 0x000fe4000f8e18ff */
[----:B------:R-:W-:Y:S02]  /*6150*/  CS2R R80, SRZ ;  /* 0x0000000000507805 */ /* 0x000fe4000001ff00 */
[----:B------:R-:W-:Y:S02]  /*6160*/  @P1 LOP3.LUT R0, R0, 0x1, RZ, 0xc0, !PT ;  /* 0x0000000100001812 */ /* 0x000fe400078ec0ff */
[----:B------:R-:W-:Y:S02]  /*6170*/  CS2R R74, SRZ ;  /* 0x00000000004a7805 */ /* 0x000fe4000001ff00 */
[----:B------:R-:W-:Y:S02]  /*6180*/  PLOP3.LUT P2, PT, PT, PT, UP1, 0x80, 0x8 ;  /* 0x000000000008781c */ /* 0x000fe40003f4f018 */
[----:B------:R-:W-:Y:S02]  /*6190*/  CS2R R72, SRZ ;  /* 0x0000000000487805 */ /* 0x000fe4000001ff00 */
[----:B------:R-:W-:Y:S02]  /*61a0*/  ISETP.NE.U32.OR P5, PT, R0, 0x1, !P1 ;  /* 0x000000010000780c */ /* 0x000fe40004fa5470 */
[----:B------:R-:W-:Y:S02]  /*61b0*/  CS2R R66, SRZ ;  /* 0x0000000000427805 */ /* 0x000fe4000001ff00 */
[----:B------:R-:W-:Y:S02]  /*61c0*/  LOP3.LUT P4, R108, R92, 0xff, RZ, 0xc0, !PT ;  /* 0x000000ff5c6c7812 */ /* 0x000fe4000788c0ff */
[----:B------:R-:W-:Y:S02]  /*61d0*/  CS2R R64, SRZ ;  /* 0x0000000000407805 */ /* 0x000fe4000001ff00 */
[----:B------:R-:W-:Y:S02]  /*61e0*/  SEL R2, RZ, 0xffffffff, P3 ;  /* 0xffffffffff027807 */ /* 0x000fe40001800000 */
[----:B------:R-:W-:Y:S02]  /*61f0*/  CS2R R58, SRZ ;  /* 0x00000000003a7805 */ /* 0x000fe4000001ff00 */
[----:B------:R-:W-:Y:S02]  /*6200*/  P2R R111, PR, RZ, 0x20 ;  /* 0x00000020ff6f7803 */ /* 0x000fe40000000000 */
[----:B------:R-:W-:Y:S02]  /*6210*/  CS2R R56, SRZ ;  /* 0x0000000000387805 */ /* 0x000fe4000001ff00 */
[----:B------:R-:W-:Y:S02]  /*6220*/  @P2 SEL R2, R3, R2, !P4 ;  /* 0x0000000203022207 */ /* 0x000fe40006000000 */
[----:B------:R-:W-:Y:S02]  /*6230*/  @P5 SHF.L.U32 R0, R101, 0x1f, RZ ;  /* 0x0000001f65005819 */ /* 0x000fe400000006ff */
[----:B------:R-:W-:Y:S02]  /*6240*/  LOP3.LUT R2, R2, 0x1, RZ, 0xc0, !PT ;  /* 0x0000000102027812 */ /* 0x000fe400078ec0ff */
[----:B------:R1:W3:Y:S02]  /*6250*/  @P5 SYNCS.PHASECHK.TRANS64.TRYWAIT P1, [UR48+0x50], R0 ;  /* 0x00005000ff0055a7 */ /* 0x0002e40008021130 */
[----:B------:R-:W-:Y:S04]  /*6260*/  ISETP.NE.U32.AND P2, PT, R2, 0x1, PT ;  /* 0x000000010200780c */ /* 0x000fe80003f45070 */
[----:B------:R-:W-:Y:S02]  /*6270*/  P2R R62, PR, RZ, 0x4 ;  /* 0x00000004ff3e7803 */ /* 0x000fe40000000000 */
[----:B-1----:R-:W-:Y:S04]  /*6280*/  SHF.L.U32 R0, R100, 0x1f, RZ ;  /* 0x0000001f64007819 */ /* 0x002fe800000006ff */
[----:B------:R1:W4:Y:S01]  /*6290*/  SYNCS.PHASECHK.TRANS64.TRYWAIT P0, [R112+URZ+0xc0], R0 ;  /* 0x0000c000700075a7 */ /* 0x00032200080011ff */
[----:B---3--:R-:W-:Y:S01]  /*62a0*/  @P5 SEL R61, RZ, 0x1, !P1 ;  /* 0x00000001ff3d5807 */ /* 0x008fe20004800000 */
[----:B-1----:R-:W-:Y:S06]  /*62b0*/  @!P5 BRA `(.L_x_110) ;  /* 0x000000000058d947 */ /* 0x002fec0003800000 */
[----:B------:R-:W-:Y:S01]  /*62c0*/  IMAD.MOV.U32 R83, RZ, RZ, RZ ;  /* 0x000000ffff537224 */ /* 0x000fe200078e00ff */
[----:B------:R-:W-:Y:S01]  /*62d0*/  ISETP.NE.AND P1, PT, R61, RZ, PT ;  /* 0x000000ff3d00720c */ /* 0x000fe20003f25270 */
[----:B------:R-:W-:Y:S01]  /*62e0*/  BSSY B0, `(.L_x_111) ;  /* 0x000000c000007945 */ /* 0x000fe20003800000 */
[----:B------:R-:W-:Y:S02]  /*62f0*/  CS2R R58, SRZ ;  /* 0x00000000003a7805 */ /* 0x000fe4000001ff00 */
[----:B------:R-:W-:Y:S02]  /*6300*/  CS2R R56, SRZ ;  /* 0x0000000000387805 */ /* 0x000fe4000001ff00 */
[----:B------:R-:W-:Y:S02]  /*6310*/  CS2R R66, SRZ ;  /* 0x0000000000427805 */ /* 0x000fe4000001ff00 */
[----:B------:R-:W-:Y:S02]  /*6320*/  CS2R R64, SRZ ;  /* 0x0000000000407805 */ /* 0x000fe4000001ff00 */
[----:B------:R-:W-:Y:S02]  /*6330*/  CS2R R74, SRZ ;  /* 0x00000000004a7805 */ /* 0x000fe4000001ff00 */
[----:B------:R-:W-:Y:S02]  /*6340*/  CS2R R72, SRZ ;  /* 0x0000000000487805 */ /* 0x000fe4000001ff00 */
[----:B------:R-:W-:Y:S01]  /*6350*/  CS2R R80, SRZ ;  /* 0x0000000000507805 */ /* 0x000fe2000001ff00 */
[----:B------:R-:W-:Y:S06]  /*6360*/  @P1 BRA `(.L_x_112) ;  /* 0x00000000000c1947 */ /* 0x000fec0003800000 */
[----:B------:R-:W-:Y:S04]  /*6370*/  SHF.L.U32 R3, R101, 0x1f, RZ ;  /* 0x0000001f65037819 */ /* 0x000fe800000006ff */
[----:B------:R-:W1:Y:S02]  /*6380*/  SYNCS.PHASECHK.TRANS64.TRYWAIT P1, [UR48+0x50], R3 ;  /* 0x00005003ff0075a7 */ /* 0x000e640008021130 */
[----:B-1----:R-:W-:Y:S05]  /*6390*/  @!P1 BRA `(.L_x_113) ;  /* 0x0000004000149947 */ /* 0x002fea0003800000 */
.L_x_112:
[----:B------:R-:W-:Y:S05]  /*63a0*/  BSYNC B0 ;  /* 0x0000000000007941 */ /* 0x000fea0003800000 */
.L_x_111:
[----:B------:R-:W-:Y:S01]  /*63b0*/  ISETP.NE.AND P1, PT, R62, RZ, PT ;  /* 0x000000ff3e00720c */ /* 0x000fe20003f25270 */
[----:B------:R-:W-:Y:S11]  /*63c0*/  HFMA2 R60, -RZ, RZ, 0, 5.9604644775390625e-08 ;  /* 0x00000001ff3c7431 */ /* 0x000ff600000001ff */
[----:B------:R-:W-:Y:S01]  /*63d0*/  @!UPT UIADD3 URZ, UPT, UPT, URZ, URZ, URZ ;  /* 0x000000fffffff290 */ /* 0x000fe2000fffe0ff */
[----:B------:R3:W1:Y:S04]  /*63e0*/  @P1 LDS.128 R56, [R104] ;  /* 0x0000000068381984 */ /* 0x0006680000000c00 */
[----:B------:R3:W1:Y:S04]  /*63f0*/  @P1 LDS.128 R64, [R103+0x10] ;  /* 0x0000100067401984 */ /* 0x0006680000000c00 */
[----:B------:R3:W1:Y:S04]  /*6400*/  @P1 LDS.128 R72, [R102+0x20] ;  /* 0x0000200066481984 */ /* 0x0006680000000c00 */
[----:B------:R3:W1:Y:S02]  /*6410*/  @P1 LDS.128 R80, [R110+0x30] ;  /* 0x000030006e501984 */ /* 0x0006640000000c00 */
.L_x_110:
[----:B------:R-:W-:Y:S05]  /*6420*/  BSYNC B1 ;  /* 0x0000000000017941 */ /* 0x000fea0003800000 */
.L_x_109:
[----:B-1----:R-:W-:Y:S04]  /*6430*/  SHF.R.U32.HI R2, RZ, 0x15, R48 ;  /* 0x00000015ff027819 */ /* 0x002fe80000011630 */
[----:B------:R-:W-:Y:S01]  /*6440*/  LOP3.LUT P1, RZ, R2, 0x3, R96, 0x48, !PT ;  /* 0x0000000302ff7812 */ /* 0x000fe20007824860 */
[----:B------:R-:W-:Y:S01]  /*6450*/  @!UPT UIADD3 URZ, UPT, UPT, URZ, URZ, URZ ;  /* 0x000000fffffff290 */ /* 0x000fe2000fffe0ff */
[----:B----4-:R-:W-:Y:S11]  /*6460*/  @P0 BRA `(.L_x_114) ;  /* 0x0000000000080947 */ /* 0x010ff60003800000 */
[----:B------:R-:W1:Y:S02]  /*6470*/  SYNCS.PHASECHK.TRANS64.TRYWAIT P0, [R112+URZ+0xc0], R0 ;  /* 0x0000c000700075a7 */ /* 0x000e6400080011ff */
[----:B-1----:R-:W-:Y:S05]  /*6480*/  @!P0 BRA `(.L_x_115) ;  /* 0x0000003c00f08947 */ /* 0x002fea0003800000 */
.L_x_114:
[----:B------:R-:W-:Y:S05]  /*6490*/  @!P1 BRA `(.L_x_116) ;  /* 0x0000000000409947 */ /* 0x000fea0003800000 */
[----:B------:R-:W4:Y:S01]  /*64a0*/  LDCU.64 UR8, c[0x4][0x70] ;  /* 0x01000e00ff0877ac */ /* 0x000f220008000a00 */
[----:B------:R-:W-:Y:S01]  /*64b0*/  MOV R3, 0x0 ;  /* 0x0000000000037802 */ /* 0x000fe20000000f00 */
[----:B------:R-:W-:Y:S02]  /*64c0*/  HFMA2 R12, -RZ, RZ, 0, 5.9604644775390625e-08 ;  /* 0x00000001ff0c7431 */ /* 0x000fe400000001ff */
[----:B------:R-:W-:Y:S02]  /*64d0*/  IMAD.MOV.U32 R8, RZ, RZ, 0x192 ;  /* 0x00000192ff087424 */ /* 0x000fe400078e00ff */
[----:B------:R-:W-:Y:S01]  /*64e0*/  IMAD.MOV.U32 R13, RZ, RZ, RZ ;  /* 0x000000ffff0d7224 */ /* 0x000fe200078e00ff */
[----:B------:R-:W5:Y:S01]  /*64f0*/  LDCU.64 UR6, c[0x4][0x78] ;  /* 0x01000f00ff0677ac */ /* 0x000f620008000a00 */
[----:B------:R-:W1:Y:S01]  /*6500*/  LDC.64 R2, c[0x4][R3] ;  /* 0x0100000003027b82 */ /* 0x000e620000000a00 */
[----:B------:R-:W2:Y:S01]  /*6510*/  LDCU.64 UR4, c[0x4][0x10] ;  /* 0x01000200ff0477ac */ /* 0x000ea20008000a00 */
[----:B----4-:R-:W-:Y:S01]  /*6520*/  MOV R5, UR9 ;  /* 0x0000000900057c02 */ /* 0x010fe20008000f00 */
[----:B------:R-:W-:Y:S01]  /*6530*/  IMAD.U32 R4, RZ, RZ, UR8 ;  /* 0x00000008ff047e24 */ /* 0x000fe2000f8e00ff */
[----:B-----5:R-:W-:Y:S01]  /*6540*/  MOV R7, UR7 ;  /* 0x0000000700077c02 */ /* 0x020fe20008000f00 */
[----:B------:R-:W-:Y:S01]  /*6550*/  IMAD.U32 R6, RZ, RZ, UR6 ;  /* 0x00000006ff067e24 */ /* 0x000fe2000f8e00ff */
[----:B--2---:R-:W-:Y:S01]  /*6560*/  MOV R11, UR5 ;  /* 0x00000005000b7c02 */ /* 0x004fe20008000f00 */
[----:B------:R-:W-:Y:S02]  /*6570*/  IMAD.U32 R10, RZ, RZ, UR4 ;  /* 0x00000004ff0a7e24 */ /* 0x000fe4000f8e00ff */
[----:B------:R-:W-:Y:S07]  /*6580*/  LEPC R20, `(.L_x_116) ;  /* 0x000000001014794e */ /* 0x000fee0000000000 */
[----:B-1-3--:R-:W-:Y:S05]  /*6590*/  CALL.ABS.NOINC R2 ;  /* 0x0000000002007343 */ /* 0x00afea0003c00000 */
.L_x_116:
[----:B------:R-:W-:Y:S05]  /*65a0*/  WARPSYNC.ALL ;  /* 0x0000000000007948 */ /* 0x000fea0003800000 */
[----:B------:R-:W-:Y:S01]  /*65b0*/  R2UR UR4, R48 ;  /* 0x00000000300472ca */ /* 0x000fe200000e0000 */
[--C-:B------:R-:W-:Y:S01]  /*65c0*/  HADD2.F32 R50, -RZ, R56.reuse.H0_H0 ;  /* 0x20000038ff327230 */ /* 0x100fe20000004100 */
[----:B------:R-:W-:Y:S01]  /*65d0*/  ISETP.NE.AND P0, PT, R106, RZ, PT ;  /* 0x000000ff6a00720c */ /* 0x000fe20003f05270 */
[----:B------:R-:W-:Y:S01]  /*65e0*/  HADD2.F32 R51, -RZ, R56.H1_H1 ;  /* 0x30000038ff337230 */ /* 0x000fe20000004100 */
[----:B------:R-:W-:Y:S01]  /*65f0*/  BSSY.RECONVERGENT B0, `(.L_x_117) ;  /* 0x000008a000007945 */ /* 0x000fe20003800200 */
[--C-:B------:R-:W-:Y:S08]  /*6600*/  HADD2.F32 R52, -RZ, R57.reuse.H0_H0 ;  /* 0x20000039ff347230 */ /* 0x100ff00000004100 */
[----:B------:R-:W1:Y:S02]  /*6610*/  LDTM.x32 R4, tmem[UR4] ;  /* 0x00000004000479ee */ /* 0x000e6400082c0000 */
[C---:B-12---:R-:W-:Y:S01]  /*6620*/  FMUL R0, R47.reuse, R4 ;  /* 0x000000042f007220 */ /* 0x046fe20000400000 */
[C---:B------:R-:W-:Y:S01]  /*6630*/  FMUL R2, R47.reuse, R5 ;  /* 0x000000052f027220 */ /* 0x040fe20000400000 */
[C---:B------:R-:W-:Y:S01]  /*6640*/  FMUL R4, R47.reuse, R8 ;  /* 0x000000082f047220 */ /* 0x040fe20000400000 */
[----:B------:R-:W-:Y:S01]  /*6650*/  FMUL R3, R47, R6 ;  /* 0x000000062f037220 */ /* 0x000fe20000400000 */
[C---:B------:R-:W-:Y:S01]  /*6660*/  FFMA R0, R49.reuse, R50, R0 ;  /* 0x0000003231007223 */ /* 0x040fe20000000000 */
[----:B------:R-:W-:Y:S01]  /*6670*/  FFMA R2, R49, R51, R2 ;  /* 0x0000003331027223 */ /* 0x000fe20000000002 */
[C---:B------:R-:W-:Y:S01]  /*6680*/  FMUL R5, R47.reuse, R9 ;  /* 0x000000092f057220 */ /* 0x040fe20000400000 */
        /* <DEDUP_REMOVED lines=16> */
[----:B------:R-:W-:Y:S02]  /*6790*/  HADD2.F32 R32, -RZ, R57.H1_H1 ;  /* 0x30000039ff207230 */ /* 0x000fe40000004100 */
[C---:B------:R-:W-:Y:S01]  /*67a0*/  FMUL R26, R47.reuse, R30 ;  /* 0x0000001e2f1a7220 */ /* 0x040fe20000400000 */
[----:B------:R-:W-:Y:S01]  /*67b0*/  FMUL R29, R47, R33 ;  /* 0x000000212f1d7220 */ /* 0x000fe20000400000 */
[--C-:B------:R-:W-:Y:S02]  /*67c0*/  HADD2.F32 R33, -RZ, R58.reuse.H0_H0 ;  /* 0x2000003aff217230 */ /* 0x100fe40000004100 */
[----:B------:R-:W-:Y:S01]  /*67d0*/  FFMA R3, R49, R52, R3 ;  /* 0x0000003431037223 */ /* 0x000fe20000000003 */
[C---:B------:R-:W-:Y:S01]  /*67e0*/  FMUL R7, R47.reuse, R7 ;  /* 0x000000072f077220 */ /* 0x040fe20000400000 */
[----:B------:R-:W-:Y:S01]  /*67f0*/  FMUL R30, R47, R34 ;  /* 0x000000222f1e7220 */ /* 0x000fe20000400000 */
[----:B------:R-:W-:Y:S01]  /*6800*/  HADD2.F32 R34, -RZ, R58.H1_H1 ;  /* 0x3000003aff227230 */ /* 0x000fe20000004100 */
[----:B------:R-:W-:Y:S01]  /*6810*/  F2FP.F16.F32.PACK_AB R52, R2, R0 ;  /* 0x000000000234723e */ /* 0x000fe200000000ff */
[--C-:B------:R-:W-:Y:S02]  /*6820*/  HADD2.F32 R0, -RZ, R59.reuse.H0_H0 ;  /* 0x2000003bff007230 */ /* 0x100fe40000004100 */
[C---:B------:R-:W-:Y:S01]  /*6830*/  FFMA R7, R49.reuse, R32, R7 ;  /* 0x0000002031077223 */ /* 0x040fe20000000007 */
[----:B------:R-:W-:Y:S02]  /*6840*/  HADD2.F32 R2, -RZ, R59.H1_H1 ;  /* 0x3000003bff027230 */ /* 0x000fe40000004100 */
[C---:B------:R-:W-:Y:S01]  /*6850*/  FFMA R4, R49.reuse, R33, R4 ;  /* 0x0000002131047223 */ /* 0x040fe20000000004 */
[C---:B------:R-:W-:Y:S01]  /*6860*/  FFMA R5, R49.reuse, R34, R5 ;  /* 0x0000002231057223 */ /* 0x040fe20000000005 */
[----:B------:R-:W-:Y:S01]  /*6870*/  FFMA R6, R49, R0, R6 ;  /* 0x0000000031067223 */ /* 0x000fe20000000006 */
[--C-:B------:R-:W-:Y:S02]  /*6880*/  HADD2.F32 R0, -RZ, R64.reuse.H0_H0 ;  /* 0x20000040ff007230 */ /* 0x100fe40000004100 */
[----:B------:R-:W-:Y:S01]  /*6890*/  FMUL R11, R47, R11 ;  /* 0x0000000b2f0b7220 */ /* 0x000fe20000400000 */
[----:B------:R-:W-:Y:S01]  /*68a0*/  F2FP.F16.F32.PACK_AB R53, R7, R3 ;  /* 0x000000030735723e */ /* 0x000fe200000000ff */
[--C-:B------:R-:W-:Y:S02]  /*68b0*/  HADD2.F32 R3, -RZ, R65.reuse.H0_H0 ;  /* 0x20000041ff037230 */ /* 0x100fe40000004100 */
[----:B------:R-:W-:Y:S01]  /*68c0*/  FMUL R15, R47, R15 ;  /* 0x0000000f2f0f7220 */ /* 0x000fe20000400000 */
[C---:B------:R-:W-:Y:S01]  /*68d0*/  FFMA R11, R49.reuse, R2, R11 ;  /* 0x00000002310b7223 */ /* 0x040fe2000000000b */
[----:B------:R-:W-:Y:S02]  /*68e0*/  HADD2.F32 R2, -RZ, R64.H1_H1 ;  /* 0x30000040ff027230 */ /* 0x000fe40000004100 */
[----:B------:R-:W-:Y:S01]  /*68f0*/  FFMA R8, R49, R0, R8 ;  /* 0x0000000031087223 */ /* 0x000fe20000000008 */
[----:B------:R-:W-:Y:S02]  /*6900*/  HADD2.F32 R0, -RZ, R65.H1_H1 ;  /* 0x30000041ff007230 */ /* 0x000fe40000004100 */
[C---:B------:R-:W-:Y:S01]  /*6910*/  FMUL R19, R47.reuse, R19 ;  /* 0x000000132f137220 */ /* 0x040fe20000400000 */
[----:B------:R-:W-:Y:S01]  /*6920*/  FMUL R23, R47, R23 ;  /* 0x000000172f177220 */ /* 0x000fe20000400000 */
[C---:B------:R-:W-:Y:S01]  /*6930*/  FFMA R9, R49.reuse, R2, R9 ;  /* 0x0000000231097223 */ /* 0x040fe20000000009 */
[C---:B------:R-:W-:Y:S01]  /*6940*/  FFMA R10, R49.reuse, R3, R10 ;  /* 0x00000003310a7223 */ /* 0x040fe2000000000a */
[----:B------:R-:W-:Y:S01]  /*6950*/  FFMA R15, R49, R0, R15 ;  /* 0x00000000310f7223 */ /* 0x000fe2000000000f */
[--C-:B------:R-:W-:Y:S02]  /*6960*/  HADD2.F32 R2, -RZ, R66.reuse.H0_H0 ;  /* 0x20000042ff027230 */ /* 0x100fe40000004100 */
[----:B------:R-:W-:Y:S01]  /*6970*/  FMUL R27, R47, R27 ;  /* 0x0000001b2f1b7220 */ /* 0x000fe20000400000 */
[----:B------:R-:W-:Y:S01]  /*6980*/  HADD2.F32 R0, -RZ, R66.H1_H1 ;  /* 0x30000042ff007230 */ /* 0x000fe20000004100 */
[----:B------:R-:W-:Y:S01]  /*6990*/  F2FP.F16.F32.PACK_AB R54, R5, R4 ;  /* 0x000000040536723e */ /* 0x000fe200000000ff */
[--C-:B------:R-:W-:Y:S02]  /*69a0*/  HADD2.F32 R3, -RZ, R67.reuse.H0_H0 ;  /* 0x20000043ff037230 */ /* 0x100fe40000004100 */
[C---:B------:R-:W-:Y:S01]  /*69b0*/  FFMA R12, R49.reuse, R2, R12 ;  /* 0x00000002310c7223 */ /* 0x040fe2000000000c */
[--C-:B------:R-:W-:Y:S02]  /*69c0*/  HADD2.F32 R2, -RZ, R72.reuse.H0_H0 ;  /* 0x20000048ff027230 */ /* 0x100fe40000004100 */
[C---:B------:R-:W-:Y:S01]  /*69d0*/  FFMA R13, R49.reuse, R0, R13 ;  /* 0x00000000310d7223 */ /* 0x040fe2000000000d */
[----:B------:R-:W-:Y:S02]  /*69e0*/  HADD2.F32 R0, -RZ, R67.H1_H1 ;  /* 0x30000043ff007230 */ /* 0x000fe40000004100 */
[----:B------:R-:W-:Y:S01]  /*69f0*/  FFMA R14, R49, R3, R14 ;  /* 0x00000003310e7223 */ /* 0x000fe2000000000e */
[----:B------:R-:W-:Y:S01]  /*6a00*/  HADD2.F32 R3, -RZ, R72.H1_H1 ;  /* 0x30000048ff037230 */ /* 0x000fe20000004100 */
[----:B------:R-:W-:Y:S01]  /*6a10*/  F2FP.F16.F32.PACK_AB R55, R11, R6 ;  /* 0x000000060b37723e */ /* 0x000fe200000000ff */
[----:B------:R-:W-:Y:S01]  /*6a20*/  FMUL R31, R47, R31 ;  /* 0x0000001f2f1f7220 */ /* 0x000fe20000400000 */
[C---:B------:R-:W-:Y:S01]  /*6a30*/  FFMA R19, R49.reuse, R0, R19 ;  /* 0x0000000031137223 */ /* 0x040fe20000000013 */
[--C-:B------:R-:W-:Y:S02]  /*6a40*/  HADD2.F32 R0, -RZ, R73.reuse.H0_H0 ;  /* 0x20000049ff007230 */ /* 0x100fe40000004100 */
[C---:B------:R-:W-:Y:S01]  /*6a50*/  FFMA R16, R49.reuse, R2, R16 ;  /* 0x0000000231107223 */ /* 0x040fe20000000010 */
[----:B------:R1:W-:Y:S01]  /*6a60*/  STS.128 [R104], R52 ;  /* 0x0000003468007388 */ /* 0x0003e20000000c00 */
[C---:B------:R-:W-:Y:S01]  /*6a70*/  FFMA R17, R49.reuse, R3, R17 ;  /* 0x0000000331117223 */ /* 0x040fe20000000011 */
[----:B------:R-:W-:Y:S02]  /*6a80*/  HADD2.F32 R2, -RZ, R73.H1_H1 ;  /* 0x30000049ff027230 */ /* 0x000fe40000004100 */
[----:B------:R-:W-:Y:S01]  /*6a90*/  FFMA R18, R49, R0, R18 ;  /* 0x0000000031127223 */ /* 0x000fe20000000012 */
[--C-:B------:R-:W-:Y:S01]  /*6aa0*/  HADD2.F32 R0, -RZ, R74.reuse.H0_H0 ;  /* 0x2000004aff007230 */ /* 0x100fe20000004100 */
[----:B------:R-:W-:Y:S01]  /*6ab0*/  F2FP.F16.F32.PACK_AB R8, R9, R8 ;  /* 0x000000080908723e */ /* 0x000fe200000000ff */
[--C-:B------:R-:W-:Y:S02]  /*6ac0*/  HADD2.F32 R3, -RZ, R75.reuse.H0_H0 ;  /* 0x2000004bff037230 */ /* 0x100fe40000004100 */
[C---:B------:R-:W-:Y:S01]  /*6ad0*/  FFMA R23, R49.reuse, R2, R23 ;  /* 0x0000000231177223 */ /* 0x040fe20000000017 */
[----:B------:R-:W-:Y:S02]  /*6ae0*/  HADD2.F32 R2, -RZ, R74.H1_H1 ;  /* 0x3000004aff027230 */ /* 0x000fe40000004100 */
[----:B------:R-:W-:Y:S01]  /*6af0*/  FFMA R20, R49, R0, R20 ;  /* 0x0000000031147223 */ /* 0x000fe20000000014 */
[----:B------:R-:W-:Y:S01]  /*6b00*/  HADD2.F32 R0, -RZ, R75.H1_H1 ;  /* 0x3000004bff007230 */ /* 0x000fe20000004100 */
[----:B------:R-:W-:Y:S01]  /*6b10*/  F2FP.F16.F32.PACK_AB R9, R15, R10 ;  /* 0x0000000a0f09723e */ /* 0x000fe200000000ff */
[----:B------:R-:W-:Y:S02]  /*6b20*/  HADD2.F32 R4, -RZ, R83.H0_H0 ;  /* 0x20000053ff047230 */ /* 0x000fe40000004100 */
[C---:B------:R-:W-:Y:S01]  /*6b30*/  FFMA R21, R49.reuse, R2, R21 ;  /* 0x0000000231157223 */ /* 0x040fe20000000015 */
[C---:B------:R-:W-:Y:S01]  /*6b40*/  FFMA R22, R49.reuse, R3, R22 ;  /* 0x0000000331167223 */ /* 0x040fe20000000016 */
[----:B------:R-:W-:Y:S01]  /*6b50*/  FFMA R27, R49, R0, R27 ;  /* 0x00000000311b7223 */ /* 0x000fe2000000001b */
[--C-:B------:R-:W-:Y:S01]  /*6b60*/  HADD2.F32 R2, -RZ, R80.reuse.H0_H0 ;  /* 0x20000050ff027230 */ /* 0x100fe20000004100 */
[----:B------:R-:W-:Y:S01]  /*6b70*/  F2FP.F16.F32.PACK_AB R10, R13, R12 ;  /* 0x0000000c0d0a723e */ /* 0x000fe200000000ff */
[----:B------:R-:W-:Y:S01]  /*6b80*/  HADD2.F32 R0, -RZ, R80.H1_H1 ;  /* 0x30000050ff007230 */ /* 0x000fe20000004100 */
[----:B------:R-:W-:Y:S01]  /*6b90*/  F2FP.F16.F32.PACK_AB R11, R19, R14 ;  /* 0x0000000e130b723e */ /* 0x000fe200000000ff */
[--C-:B------:R-:W-:Y:S02]  /*6ba0*/  HADD2.F32 R3, -RZ, R81.reuse.H0_H0 ;  /* 0x20000051ff037230 */ /* 0x100fe40000004100 */
[C---:B------:R-:W-:Y:S01]  /*6bb0*/  FFMA R24, R49.reuse, R2, R24 ;  /* 0x0000000231187223 */ /* 0x040fe20000000018 */
[--C-:B------:R-:W-:Y:S02]  /*6bc0*/  HADD2.F32 R2, -RZ, R82.reuse.H0_H0 ;  /* 0x20000052ff027230 */ /* 0x100fe40000004100 */
[C---:B------:R-:W-:Y:S01]  /*6bd0*/  FFMA R25, R49.reuse, R0, R25 ;  /* 0x0000000031197223 */ /* 0x040fe20000000019 */
[----:B------:R1:W-:Y:S01]  /*6be0*/  STS.128 [R103+0x10], R8 ;  /* 0x0000100867007388 */ /* 0x0003e20000000c00 */
[----:B------:R-:W-:Y:S02]  /*6bf0*/  HADD2.F32 R0, -RZ, R81.H1_H1 ;  /* 0x30000051ff007230 */ /* 0x000fe40000004100 */
[----:B------:R-:W-:Y:S01]  /*6c00*/  FFMA R26, R49, R3, R26 ;  /* 0x00000003311a7223 */ /* 0x000fe2000000001a */
[----:B------:R-:W-:Y:S01]  /*6c10*/  HADD2.F32 R3, -RZ, R82.H1_H1 ;  /* 0x30000052ff037230 */ /* 0x000fe20000004100 */
[----:B------:R-:W-:Y:S01]  /*6c20*/  F2FP.F16.F32.PACK_AB R16, R17, R16 ;  /* 0x000000101110723e */ /* 0x000fe200000000ff */
[----:B------:R-:W-:Y:S01]  /*6c30*/  HADD2.F32 R5, -RZ, R83.H1_H1 ;  /* 0x30000053ff057230 */ /* 0x000fe20000004100 */
[----:B------:R-:W-:Y:S01]  /*6c40*/  F2FP.F16.F32.PACK_AB R17, R23, R18 ;  /* 0x000000121711723e */ /* 0x000fe200000000ff */
[----:B------:R-:W-:Y:S01]  /*6c50*/  FFMA R31, R49, R0, R31 ;  /* 0x00000000311f7223 */ /* 0x000fe2000000001f */
[----:B------:R-:W-:Y:S01]  /*6c60*/  FMUL R35, R47, R35 ;  /* 0x000000232f237220 */ /* 0x000fe20000400000 */
[----:B------:R-:W-:Y:S01]  /*6c70*/  F2FP.F16.F32.PACK_AB R18, R21, R20 ;  /* 0x000000141512723e */ /* 0x000fe200000000ff */
[----:B------:R-:W-:Y:S01]  /*6c80*/  FFMA R28, R49, R2, R28 ;  /* 0x00000002311c7223 */ /* 0x000fe2000000001c */
[----:B------:R-:W-:Y:S01]  /*6c90*/  F2FP.F16.F32.PACK_AB R19, R27, R22 ;  /* 0x000000161b13723e */ /* 0x000fe200000000ff */
[C---:B------:R-:W-:Y:S01]  /*6ca0*/  FFMA R29, R49.reuse, R3, R29 ;  /* 0x00000003311d7223 */ /* 0x040fe2000000001d */
[C---:B------:R-:W-:Y:S01]  /*6cb0*/  FFMA R30, R49.reuse, R4, R30 ;  /* 0x00000004311e7223 */ /* 0x040fe2000000001e */
[----:B------:R-:W-:Y:S01]  /*6cc0*/  FFMA R35, R49, R5, R35 ;  /* 0x0000000531237223 */ /* 0x000fe20000000023 */
[----:B------:R-:W-:Y:S01]  /*6cd0*/  F2FP.F16.F32.PACK_AB R24, R25, R24 ;  /* 0x000000181918723e */ /* 0x000fe200000000ff */
[----:B------:R1:W-:Y:S01]  /*6ce0*/  STS.128 [R102+0x20], R16 ;  /* 0x0000201066007388 */ /* 0x0003e20000000c00 */
[----:B------:R-:W-:Y:S02]  /*6cf0*/  F2FP.F16.F32.PACK_AB R25, R31, R26 ;  /* 0x0000001a1f19723e */ /* 0x000fe400000000ff */
[----:B------:R-:W-:Y:S02]  /*6d00*/  F2FP.F16.F32.PACK_AB R26, R29, R28 ;  /* 0x0000001c1d1a723e */ /* 0x000fe400000000ff */
[----:B------:R-:W-:Y:S05]  /*6d10*/  F2FP.F16.F32.PACK_AB R27, R35, R30 ;  /* 0x0000001e231b723e */ /* 0x000fea00000000ff */
[----:B------:R1:W-:Y:S01]  /*6d20*/  STS.128 [R110+0x30], R24 ;  /* 0x000030186e007388 */ /* 0x0003e20000000c00 */
[----:B------:R-:W-:Y:S01]  /*6d30*/  @!PT LDS RZ, [RZ] ;  /* 0x00000000fffff984 */ /* 0x000fe20000000800 */
[----:B------:R-:W-:Y:S01]  /*6d40*/  @!PT LDS RZ, [RZ] ;  /* 0x00000000fffff984 */ /* 0x000fe20000000800 */
[----:B------:R-:W-:Y:S01]  /*6d50*/  @!PT LDS RZ, [RZ] ;  /* 0x00000000fffff984 */ /* 0x000fe20000000800 */
[----:B------:R-:W-:Y:S01]  /*6d60*/  @!PT LDS RZ, [RZ] ;  /* 0x00000000fffff984 */ /* 0x000fe20000000800 */
[----:B------:R2:W-:Y:S07]  /*6d70*/  MEMBAR.ALL.CTA ;  /* 0x0000000000007992 */ /* 0x0005ee0000008000 */
[----:B--2---:R-:W2:Y:S02]  /*6d80*/  FENCE.VIEW.ASYNC.S ;  /* 0x00000000000073c6 */ /* 0x004ea40000000000 */
[----:B--2---:R-:W-:Y:S06]  /*6d90*/  BAR.SYNC.DEFER_BLOCKING 0x1, 0x80 ;  /* 0x0042000000007b1d */ /* 0x004fec0000010000 */
[----:B------:R-:W-:Y:S05]  /*6da0*/  @P0 BRA `(.L_x_118) ;  /* 0x0000000000380947 */ /* 0x000fea0003800000 */
[----:B------:R-:W-:Y:S02]  /*6db0*/  UIADD3 UR4, UPT, UPT, UR48, 0x200, URZ ;  /* 0x0000020030047890 */ /* 0x000fe4000fffe0ff */
[----:B------:R-:W-:Y:S01]  /*6dc0*/  UIADD3 UR8, UP0, UPT, UR52, 0x680, URZ ;  /* 0x0000068034087890 */ /* 0x000fe2000ff1e0ff */
[----:B------:R-:W-:Y:S01]  /*6dd0*/  UMOV UR43, UR36 ;  /* 0x00000024002b7c82 */ /* 0x000fe20008000000 */
[----:B------:R-:W-:Y:S02]  /*6de0*/  UIADD3 UR5, UPT, UPT, UR41, 0x80, URZ ;  /* 0x0000008029057890 */ /* 0x000fe4000fffe0ff */
[----:B------:R-:W-:Y:S01]  /*6df0*/  MOV R97, UR4 ;  /* 0x0000000400617c02 */ /* 0x000fe20008000f00 */
[----:B------:R-:W-:Y:S02]  /*6e00*/  UIADD3.X UR9, UPT, UPT, URZ, UR53, URZ, UP0, !UPT ;  /* 0x00000035ff097290 */ /* 0x000fe400087fe4ff */
[----:B------:R-:W-:Y:S01]  /*6e10*/  UIADD3 UR4, UPT, UPT, UR48, 0x1200, URZ ;  /* 0x0000120030047890 */ /* 0x000fe2000fffe0ff */
[----:B------:R-:W-:Y:S01]  /*6e20*/  R2UR UR40, R97 ;  /* 0x00000000612872ca */ /* 0x000fe200000e0000 */
[----:B------:R-:W-:Y:S01]  /*6e30*/  UMOV UR6, UR42 ;  /* 0x0000002a00067c82 */ /* 0x000fe20008000000 */
[----:B------:R-:W-:Y:S11]  /*6e40*/  UMOV UR7, UR36 ;  /* 0x0000002400077c82 */ /* 0x000ff60008000000 */
[----:B------:R2:W-:Y:S01]  /*6e50*/  UTMASTG.3D [UR40], [UR8] ;  /* 0x00000028080073b5 */ /* 0x0005e20008010000 */
[----:B------:R2:W-:Y:S01]  /*6e60*/  UTMASTG.3D [UR4], [UR8] ;  /* 0x00000004080073b5 */ /* 0x0005e20008010000 */
[----:B------:R0:W-:Y:S01]  /*6e70*/  UTMACMDFLUSH ;  /* 0x00000000000079b7 */ /* 0x0001e20000000000 */
[----:B--2---:R-:W-:Y:S04]  /*6e80*/  DEPBAR.LE SB0, 0x1 ;  /* 0x000080400000791a */ /* 0x004fe80000000000 */
.L_x_118:
[----:B------:R-:W-:Y:S05]  /*6e90*/  BSYNC.RECONVERGENT B0 ;  /* 0x0000000000007941 */ /* 0x000fea0003800200 */
.L_x_117:
[----:B------:R-:W-:Y:S01]  /*6ea0*/  BAR.SYNC.DEFER_BLOCKING 0x1, 0x80 ;  /* 0x0042000000007b1d */ /* 0x000fe20000010000 */
[----:B------:R-:W-:Y:S01]  /*6eb0*/  ISETP.NE.AND P1, PT, R111, RZ, PT ;  /* 0x000000ff6f00720c */ /* 0x000fe20003f25270 */
[----:B------:R-:W-:Y:S01]  /*6ec0*/  UISETP.NE.AND UP0, UPT, UR49, URZ, UPT ;  /* 0x000000ff3100728c */ /* 0x000fe2000bf05270 */
[----:B------:R-:W-:Y:S11]  /*6ed0*/  LEA R2, R60, UR48, 0x3 ;  /* 0x000000303c027c11 */ /* 0x000ff6000f8e18ff */
[----:B------:R-:W-:Y:S01]  /*6ee0*/  @P1 SHF.L.U32 R3, R101, 0x1f, RZ ;  /* 0x0000001f65031819 */ /* 0x000fe200000006ff */
[----:B------:R-:W-:Y:S06]  /*6ef0*/  BRA.U !UP0, `(.L_x_119) ;  /* 0x0000000108247547 */ /* 0x000fec000b800000 */
[----:B------:R-:W-:Y:S01]  /*6f00*/  IMAD.U32 R4, RZ, RZ, UR51 ;  /* 0x00000033ff047e24 */ /* 0x000fe2000f8e00ff */
[----:B------:R-:W-:Y:S01]  /*6f10*/  MOV R0, UR37 ;  /* 0x0000002500007c02 */ /* 0x000fe20008000f00 */
[----:B------:R-:W-:Y:S03]  /*6f20*/  UIADD3 UR51, UPT, UPT, UR51, 0x1, URZ ;  /* 0x0000000133337890 */ /* 0x000fe6000fffe0ff */
[----:B------:R-:W-:Y:S01]  /*6f30*/  @P1 LEA R4, R4, UR48, 0x3 ;  /* 0x0000003004041c11 */ /* 0x000fe2000f8e18ff */
[----:B------:R-:W-:Y:S04]  /*6f40*/  UISETP.NE.AND UP0, UPT, UR51, 0x4, UPT ;  /* 0x000000043300788c */ /* 0x000fe8000bf05270 */
[----:B------:R-:W-:Y:S01]  /*6f50*/  @P1 VIADD R4, R4, 0x70 ;  /* 0x0000007004041836 */ /* 0x000fe20000000000 */
[----:B------:R-:W-:Y:S04]  /*6f60*/  USEL UR51, UR51, URZ, UP0 ;  /* 0x000000ff33337287 */ /* 0x000fe80008000000 */
[----:B------:R-:W-:Y:S04]  /*6f70*/  @P1 PRMT R0, R0, 0x654, R4 ;  /* 0x0000065400001816 */ /* 0x000fe80000000004 */
[----:B------:R2:W-:Y:S04]  /*6f80*/  @P1 SYNCS.ARRIVE.TRANS64.RED.A1T0 RZ, [R0+URZ], RZ ;  /* 0x000000ff00ff19a7 */ /* 0x0005e800081004ff */
.L_x_119:
[----:B------:R-:W4:Y:S01]  /*6f90*/  @P1 SYNCS.PHASECHK.TRANS64.TRYWAIT P0, [R2+URZ+0x50], R3 ;  /* 0x00005003020015a7 */ /* 0x000f2200080011ff */
[----:B------:R-:W-:Y:S01]  /*6fa0*/  BSSY B1, `(.L_x_120) ;  /* 0x0000016000017945 */ /* 0x000fe20003800000 */
[----:B----4-:R-:W-:Y:S03]  /*6fb0*/  @P1 SEL R61, RZ, 0x1, !P0 ;  /* 0x00000001ff3d1807 */ /* 0x010fe60004000000 */
[----:B------:R-:W-:Y:S05]  /*6fc0*/  @!P1 BRA `(.L_x_121) ;  /* 0x00000000004c9947 */ /* 0x000fea0003800000 */
[----:B------:R-:W-:Y:S01]  /*6fd0*/  ISETP.NE.AND P0, PT, R61, RZ, PT ;  /* 0x000000ff3d00720c */ /* 0x000fe20003f05270 */
[----:B------:R-:W-:Y:S01]  /*6fe0*/  BSSY B0, `(.L_x_122) ;  /* 0x000000b000007945 */ /* 0x000fe20003800000 */
[----:B------:R-:W-:Y:S11]  /*6ff0*/  ISETP.NE.AND P1, PT, R62, RZ, PT ;  /* 0x000000ff3e00720c */ /* 0x000ff60003f25270 */
[----:B------:R-:W-:Y:S02]  /*7000*/  @!UPT UIADD3 URZ, UPT, UPT, URZ, URZ, URZ ;  /* 0x000000fffffff290 */ /* 0x000fe4000fffe0ff */
[C---:B------:R-:W-:Y:S01]  /*7010*/  @P1 IMAD R6, R60.reuse, 0x2000, R104 ;  /* 0x000020003c061824 */ /* 0x040fe200078e0268 */
[C---:B------:R-:W-:Y:S01]  /*7020*/  @P1 LEA R4, R60.reuse, R102, 0xd ;  /* 0x000000663c041211 */ /* 0x040fe200078e68ff */
[C---:B------:R-:W-:Y:S02]  /*7030*/  @P1 IMAD R5, R60.reuse, 0x2000, R103 ;  /* 0x000020003c051824 */ /* 0x040fe400078e0267 */
[----:B------:R-:W-:Y:S01]  /*7040*/  @P1 IMAD R3, R60, 0x2000, R110 ;  /* 0x000020003c031824 */ /* 0x000fe200078e026e */
[----:B------:R-:W-:Y:S06]  /*7050*/  @P0 BRA `(.L_x_123) ;  /* 0x00000000000c0947 */ /* 0x000fec0003800000 */
[----:B--2---:R-:W-:Y:S04]  /*7060*/  SHF.L.U32 R0, R101, 0x1f, RZ ;  /* 0x0000001f65007819 */ /* 0x004fe800000006ff */
[----:B------:R-:W2:Y:S02]  /*7070*/  SYNCS.PHASECHK.TRANS64.TRYWAIT P0, [R2+URZ+0x50], R0 ;  /* 0x00005000020075a7 */ /* 0x000ea400080011ff */
[----:B--2---:R-:W-:Y:S05]  /*7080*/  @!P0 BRA `(.L_x_124) ;  /* 0x0000003400048947 */ /* 0x004fea0003800000 */
.L_x_123:
[----:B------:R-:W-:Y:S05]  /*7090*/  BSYNC B0 ;  /* 0x0000000000007941 */ /* 0x000fea0003800000 */
.L_x_122:
[----:B------:R-:W-:Y:S02]  /*70a0*/  ISETP.NE.AND P0, PT, R62, RZ, PT ;  /* 0x000000ff3e00720c */ /* 0x000fe40003f05270 */
[----:B------:R-:W-:Y:S11]  /*70b0*/  IADD3 R60, PT, PT, R60, 0x1, RZ ;  /* 0x000000013c3c7810 */ /* 0x000ff60007ffe0ff */
[----:B------:R4:W1:Y:S04]  /*70c0*/  @P0 LDS.128 R56, [R6] ;  /* 0x0000000006380984 */ /* 0x0008680000000c00 */
[----:B------:R4:W1:Y:S04]  /*70d0*/  @P0 LDS.128 R64, [R5+0x10] ;  /* 0x0000100005400984 */ /* 0x0008680000000c00 */
[----:B------:R4:W1:Y:S04]  /*70e0*/  @P0 LDS.128 R72, [R4+0x20] ;  /* 0x0000200004480984 */ /* 0x0008680000000c00 */
[----:B------:R4:W1:Y:S02]  /*70f0*/  @P0 LDS.128 R80, [R3+0x30] ;  /* 0x0000300003500984 */ /* 0x0008640000000c00 */
.L_x_121:
[----:B------:R-:W-:Y:S05]  /*7100*/  BSYNC B1 ;  /* 0x0000000000017941 */ /* 0x000fea0003800000 */
.L_x_120:
[----:B--2---:R-:W-:Y:S05]  /*7110*/  VIADD R0, R48, 0x20 ;  /* 0x0000002030007836 */ /* 0x004fea0000000000 */
[----:B------:R-:W-:Y:S04]  /*7120*/  SHF.R.U32.HI R0, RZ, 0x15, R0 ;  /* 0x00000015ff007819 */ /* 0x000fe80000011600 */
[----:B------:R-:W-:Y:S11]  /*7130*/  LOP3.LUT P0, RZ, R0, 0x3, R96, 0x48, !PT ;  /* 0x0000000300ff7812 */ /* 0x000ff60007804860 */
[----:B------:R-:W-:Y:S02]  /*7140*/  @!UPT UIADD3 URZ, UPT, UPT, URZ, URZ, URZ ;  /* 0x000000fffffff290 */ /* 0x000fe4000fffe0ff */
[----:B------:R-:W-:Y:S05]  /*7150*/  @!P0 BRA `(.L_x_125) ;  /* 0x0000000000408947 */ /* 0x000fea0003800000 */
[----:B------:R-:W2:Y:S01]  /*7160*/  LDCU.64 UR8, c[0x4][0x70] ;  /* 0x01000e00ff0877ac */ /* 0x000ea20008000a00 */
[----:B----4-:R-:W-:Y:S01]  /*7170*/  MOV R3, 0x0 ;  /* 0x0000000000037802 */ /* 0x010fe20000000f00 */
[----:B------:R-:W-:Y:S02]  /*7180*/  HFMA2 R12, -RZ, RZ, 0, 5.9604644775390625e-08 ;  /* 0x00000001ff0c7431 */ /* 0x000fe400000001ff */
[----:B-1----:R-:W-:Y:S02]  /*7190*/  IMAD.MOV.U32 R8, RZ, RZ, 0x192 ;  /* 0x00000192ff087424 */ /* 0x002fe400078e00ff */
[----:B------:R-:W-:Y:S01]  /*71a0*/  IMAD.MOV.U32 R13, RZ, RZ, RZ ;  /* 0x000000ffff0d7224 */ /* 0x000fe200078e00ff */
[----:B------:R-:W1:Y:S01]  /*71b0*/  LDCU.64 UR6, c[0x4][0x78] ;  /* 0x01000f00ff0677ac */ /* 0x000e620008000a00 */
[----:B------:R-:W4:Y:S01]  /*71c0*/  LDC.64 R2, c[0x4][R3] ;  /* 0x0100000003027b82 */ /* 0x000f220000000a00 */
[----:B------:R-:W5:Y:S01]  /*71d0*/  LDCU.64 UR4, c[0x4][0x10] ;  /* 0x01000200ff0477ac */ /* 0x000f620008000a00 */
[----:B--2---:R-:W-:Y:S01]  /*71e0*/  MOV R5, UR9 ;  /* 0x0000000900057c02 */ /* 0x004fe20008000f00 */
[----:B------:R-:W-:Y:S01]  /*71f0*/  IMAD.U32 R4, RZ, RZ, UR8 ;  /* 0x00000008ff047e24 */ /* 0x000fe2000f8e00ff */
[----:B-1----:R-:W-:Y:S01]  /*7200*/  MOV R7, UR7 ;  /* 0x0000000700077c02 */ /* 0x002fe20008000f00 */
[----:B------:R-:W-:Y:S01]  /*7210*/  IMAD.U32 R6, RZ, RZ, UR6 ;  /* 0x00000006ff067e24 */ /* 0x000fe2000f8e00ff */
[----:B-----5:R-:W-:Y:S01]  /*7220*/  MOV R11, UR5 ;  /* 0x00000005000b7c02 */ /* 0x020fe20008000f00 */
[----:B------:R-:W-:Y:S02]  /*7230*/  IMAD.U32 R10, RZ, RZ, UR4 ;  /* 0x00000004ff0a7e24 */ /* 0x000fe4000f8e00ff */
[----:B------:R-:W-:Y:S07]  /*7240*/  LEPC R20, `(.L_x_125) ;  /* 0x000000001014794e */ /* 0x000fee0000000000 */
[----:B---34-:R-:W-:Y:S05]  /*7250*/  CALL.ABS.NOINC R2 ;  /* 0x0000000002007343 */ /* 0x018fea0003c00000 */
.L_x_125:
[----:B------:R-:W-:Y:S05]  /*7260*/  WARPSYNC.ALL ;  /* 0x0000000000007948 */ /* 0x000fea0003800000 */
[----:B------:R-:W-:Y:S01]  /*7270*/  R2UR UR4, R48 ;  /* 0x00000000300472ca */ /* 0x000fe200000e0000 */
[--C-:B-1--4-:R-:W-:Y:S01]  /*7280*/  HADD2.F32 R3, -RZ, R56.reuse.H0_H0 ;  /* 0x20000038ff037230 */ /* 0x112fe20000004100 */
[----:B------:R-:W-:Y:S01]  /*7290*/  ISETP.NE.AND P6, PT, R111, RZ, PT ;  /* 0x000000ff6f00720c */ /* 0x000fe20003fc5270 */
[--C-:B------:R-:W-:Y:S01]  /*72a0*/  HADD2.F32 R51, -RZ, R57.reuse.H1_H1 ;  /* 0x30000039ff337230 */ /* 0x100fe20000004100 */
[----:B------:R-:W-:Y:S01]  /*72b0*/  MOV R50, UR51 ;  /* 0x0000003300327c02 */ /* 0x000fe20008000f00 */
[----:B------:R-:W-:Y:S01]  /*72c0*/  BSSY.RECONVERGENT B0, `(.L_x_126) ;  /* 0x0000091000007945 */ /* 0x000fe20003800200 */
[----:B------:R-:W-:Y:S02]  /*72d0*/  MOV R63, UR37 ;  /* 0x00000025003f7c02 */ /* 0x000fe40008000f00 */
[----:B------:R-:W-:Y:S05]  /*72e0*/  ISETP.NE.AND P0, PT, R106, RZ, PT ;  /* 0x000000ff6a00720c */ /* 0x000fea0003f05270 */
[----:B------:R-:W1:Y:S02]  /*72f0*/  LDTM.x32 R4, tmem[UR4+0x20] ;  /* 0x00002004000479ee */ /* 0x000e6400082c0000 */
[----:B------:R-:W-:Y:S04]  /*7300*/  @P6 LEA R50, R50, UR48, 0x3 ;  /* 0x0000003032326c11 */ /* 0x000fe8000f8e18ff */
[----:B------:R-:W-:Y:S04]  /*7310*/  @P6 IADD3 R50, PT, PT, R50, 0x70, RZ ;  /* 0x0000007032326810 */ /* 0x000fe80007ffe0ff */
[----:B------:R-:W-:Y:S01]  /*7320*/  @P6 PRMT R63, R63, 0x654, R50 ;  /* 0x000006543f3f6816 */ /* 0x000fe20000000032 */
[----:B------:R-:W-:Y:S02]  /*7330*/  HADD2.F32 R50, -RZ, R57.H0_H0 ;  /* 0x20000039ff327230 */ /* 0x000fe40000004100 */
[C---:B-1----:R-:W-:Y:S01]  /*7340*/  FMUL R0, R47.reuse, R4 ;  /* 0x000000042f007220 */ /* 0x042fe20000400000 */
[----:B------:R-:W-:Y:S02]  /*7350*/  HADD2.F32 R4, -RZ, R56.H1_H1 ;  /* 0x30000038ff047230 */ /* 0x000fe40000004100 */
[C---:B------:R-:W-:Y:S01]  /*7360*/  FMUL R2, R47.reuse, R5 ;  /* 0x000000052f027220 */ /* 0x040fe20000400000 */
[----:B------:R-:W-:Y:S01]  /*7370*/  FMUL R7, R47, R7 ;  /* 0x000000072f077220 */ /* 0x000fe20000400000 */
[----:B------:R-:W-:Y:S01]  /*7380*/  FFMA R0, R49, R3, R0 ;  /* 0x0000000331007223 */ /* 0x000fe20000000000 */
[----:B------:R-:W-:Y:S01]  /*7390*/  FMUL R3, R47, R6 ;  /* 0x000000062f037220 */ /* 0x000fe20000400000 */
[----:B------:R-:W-:Y:S01]  /*73a0*/  FFMA R2, R49, R4, R2 ;  /* 0x0000000431027223 */ /* 0x000fe20000000002 */
[C---:B------:R-:W-:Y:S01]  /*73b0*/  FMUL R4, R47.reuse, R8 ;  /* 0x000000082f047220 */ /* 0x040fe20000400000 */
[----:B------:R-:W-:Y:S01]  /*73c0*/  FMUL R8, R47, R12 ;  /* 0x0000000c2f087220 */ /* 0x000fe20000400000 */
[----:B------:R-:W-:Y:S01]  /*73d0*/  FFMA R3, R49, R50, R3 ;  /* 0x0000003231037223 */ /* 0x000fe20000000003 */
[C---:B------:R-:W-:Y:S01]  /*73e0*/  FMUL R12, R47.reuse, R16 ;  /* 0x000000102f0c7220 */ /* 0x040fe20000400000 */
[C---:B------:R-:W-:Y:S01]  /*73f0*/  FMUL R16, R47.reuse, R20 ;  /* 0x000000142f107220 */ /* 0x040fe20000400000 */
[C---:B------:R-:W-:Y:S01]  /*7400*/  FMUL R20, R47.reuse, R24 ;  /* 0x000000182f147220 */ /* 0x040fe20000400000 */
[C---:B------:R-:W-:Y:S01]  /*7410*/  FMUL R24, R47.reuse, R28 ;  /* 0x0000001c2f187220 */ /* 0x040fe20000400000 */
[C---:B------:R-:W-:Y:S01]  /*7420*/  FMUL R28, R47.reuse, R32 ;  /* 0x000000202f1c7220 */ /* 0x040fe20000400000 */
[--C-:B------:R-:W-:Y:S01]  /*7430*/  HADD2.F32 R32, -RZ, R58.reuse.H0_H0 ;  /* 0x2000003aff207230 */ /* 0x100fe20000004100 */
[----:B------:R-:W-:Y:S01]  /*7440*/  F2FP.F16.F32.PACK_AB R52, R2, R0 ;  /* 0x000000000234723e */ /* 0x000fe200000000ff */
[----:B------:R-:W-:Y:S02]  /*7450*/  HADD2.F32 R0, -RZ, R58.H1_H1 ;  /* 0x3000003aff007230 */ /* 0x000fe40000004100 */
[----:B------:R-:W-:Y:S01]  /*7460*/  FMUL R5, R47, R9 ;  /* 0x000000092f057220 */ /* 0x000fe20000400000 */
[--C-:B------:R-:W-:Y:S02]  /*7470*/  HADD2.F32 R2, -RZ, R59.reuse.H0_H0 ;  /* 0x2000003bff027230 */ /* 0x100fe40000004100 */
[C---:B------:R-:W-:Y:S01]  /*7480*/  FFMA R7, R49.reuse, R51, R7 ;  /* 0x0000003331077223 */ /* 0x040fe20000000007 */
[C---:B------:R-:W-:Y:S01]  /*7490*/  FFMA R4, R49.reuse, R32, R4 ;  /* 0x0000002031047223 */ /* 0x040fe20000000004 */
[----:B------:R-:W-:Y:S02]  /*74a0*/  HADD2.F32 R32, -RZ, R59.H1_H1 ;  /* 0x3000003bff207230 */ /* 0x000fe40000004100 */
[----:B------:R-:W-:Y:S01]  /*74b0*/  FFMA R5, R49, R0, R5 ;  /* 0x0000000031057223 */ /* 0x000fe20000000005 */
[--C-:B------:R-:W-:Y:S01]  /*74c0*/  HADD2.F32 R0, -RZ, R64.reuse.H0_H0 ;  /* 0x20000040ff007230 */ /* 0x100fe20000004100 */
[----:B------:R-:W-:Y:S01]  /*74d0*/  F2FP.F16.F32.PACK_AB R53, R7, R3 ;  /* 0x000000030735723e */ /* 0x000fe200000000ff */
[----:B------:R-:W-:Y:S01]  /*74e0*/  FMUL R6, R47, R10 ;  /* 0x0000000a2f067220 */ /* 0x000fe20000400000 */
[--C-:B------:R-:W-:Y:S01]  /*74f0*/  HADD2.F32 R3, -RZ, R65.reuse.H0_H0 ;  /* 0x20000041ff037230 */ /* 0x100fe20000004100 */
[----:B------:R-:W-:Y:S01]  /*7500*/  F2FP.F16.F32.PACK_AB R54, R5, R4 ;  /* 0x000000040536723e */ /* 0x000fe200000000ff */
[----:B------:R-:W-:Y:S01]  /*7510*/  FMUL R11, R47, R11 ;  /* 0x0000000b2f0b7220 */ /* 0x000fe20000400000 */
[----:B------:R-:W-:Y:S01]  /*7520*/  FFMA R6, R49, R2, R6 ;  /* 0x0000000231067223 */ /* 0x000fe20000000006 */
[----:B------:R-:W-:Y:S02]  /*7530*/  HADD2.F32 R2, -RZ, R64.H1_H1 ;  /* 0x30000040ff027230 */ /* 0x000fe40000004100 */
[----:B------:R-:W-:Y:S01]  /*7540*/  FMUL R9, R47, R13 ;  /* 0x0000000d2f097220 */ /* 0x000fe20000400000 */
[C---:B------:R-:W-:Y:S01]  /*7550*/  FFMA R11, R49.reuse, R32, R11 ;  /* 0x00000020310b7223 */ /* 0x040fe2000000000b */
[----:B------:R-:W-:Y:S01]  /*7560*/  FFMA R8, R49, R0, R8 ;  /* 0x0000000031087223 */ /* 0x000fe20000000008 */
[C---:B------:R-:W-:Y:S01]  /*7570*/  FMUL R10, R47.reuse, R14 ;  /* 0x0000000e2f0a7220 */ /* 0x040fe20000400000 */
[----:B------:R-:W-:Y:S02]  /*7580*/  HADD2.F32 R0, -RZ, R65.H1_H1 ;  /* 0x30000041ff007230 */ /* 0x000fe40000004100 */
[----:B------:R-:W-:Y:S01]  /*7590*/  FMUL R15, R47, R15 ;  /* 0x0000000f2f0f7220 */ /* 0x000fe20000400000 */
[C---:B------:R-:W-:Y:S01]  /*75a0*/  FFMA R9, R49.reuse, R2, R9 ;  /* 0x0000000231097223 */ /* 0x040fe20000000009 */
[C---:B------:R-:W-:Y:S01]  /*75b0*/  FFMA R10, R49.reuse, R3, R10 ;  /* 0x00000003310a7223 */ /* 0x040fe2000000000a */
[--C-:B------:R-:W-:Y:S02]  /*75c0*/  HADD2.F32 R2, -RZ, R66.reuse.H0_H0 ;  /* 0x20000042ff027230 */ /* 0x100fe40000004100 */
[----:B------:R-:W-:Y:S01]  /*75d0*/  FFMA R15, R49, R0, R15 ;  /* 0x00000000310f7223 */ /* 0x000fe2000000000f */
[----:B------:R-:W-:Y:S02]  /*75e0*/  HADD2.F32 R3, -RZ, R66.H1_H1 ;  /* 0x30000042ff037230 */ /* 0x000fe40000004100 */
[C---:B------:R-:W-:Y:S01]  /*75f0*/  FMUL R13, R47.reuse, R17 ;  /* 0x000000112f0d7220 */ /* 0x040fe20000400000 */
[--C-:B------:R-:W-:Y:S02]  /*7600*/  HADD2.F32 R0, -RZ, R67.reuse.H0_H0 ;  /* 0x20000043ff007230 */ /* 0x100fe40000004100 */
[----:B------:R-:W-:Y:S01]  /*7610*/  FMUL R14, R47, R18 ;  /* 0x000000122f0e7220 */ /* 0x000fe20000400000 */
[C---:B------:R-:W-:Y:S01]  /*7620*/  FFMA R12, R49.reuse, R2, R12 ;  /* 0x00000002310c7223 */ /* 0x040fe2000000000c */
[C---:B------:R-:W-:Y:S01]  /*7630*/  FFMA R13, R49.reuse, R3, R13 ;  /* 0x00000003310d7223 */ /* 0x040fe2000000000d */
[----:B------:R-:W-:Y:S02]  /*7640*/  HADD2.F32 R2, -RZ, R67.H1_H1 ;  /* 0x30000043ff027230 */ /* 0x000fe40000004100 */
[----:B------:R-:W-:Y:S01]  /*7650*/  FFMA R14, R49, R0, R14 ;  /* 0x00000000310e7223 */ /* 0x000fe2000000000e */
[C---:B------:R-:W-:Y:S01]  /*7660*/  FMUL R19, R47.reuse, R19 ;  /* 0x000000132f137220 */ /* 0x040fe20000400000 */
[--C-:B------:R-:W-:Y:S02]  /*7670*/  HADD2.F32 R0, -RZ, R72.reuse.H0_H0 ;  /* 0x20000048ff007230 */ /* 0x100fe40000004100 */
[----:B------:R-:W-:Y:S01]  /*7680*/  FMUL R17, R47, R21 ;  /* 0x000000152f117220 */ /* 0x000fe20000400000 */
[--C-:B------:R-:W-:Y:S02]  /*7690*/  HADD2.F32 R3, -RZ, R73.reuse.H0_H0 ;  /* 0x20000049ff037230 */ /* 0x100fe40000004100 */
[C---:B------:R-:W-:Y:S01]  /*76a0*/  FFMA R19, R49.reuse, R2, R19 ;  /* 0x0000000231137223 */ /* 0x040fe20000000013 */
[----:B------:R-:W-:Y:S02]  /*76b0*/  HADD2.F32 R2, -RZ, R72.H1_H1 ;  /* 0x30000048ff027230 */ /* 0x000fe40000004100 */
        /* <DEDUP_REMOVED lines=9> */
[----:B------:R-:W-:Y:S01]  /*7750*/  FMUL R21, R47, R25 ;  /* 0x000000192f157220 */ /* 0x000fe20000400000 */
[----:B------:R-:W-:Y:S01]  /*7760*/  F2FP.F16.F32.PACK_AB R55, R11, R6 ;  /* 0x000000060b37723e */ /* 0x000fe200000000ff */
[--C-:B------:R-:W-:Y:S02]  /*7770*/  HADD2.F32 R3, -RZ, R75.reuse.H0_H0 ;  /* 0x2000004bff037230 */ /* 0x100fe40000004100 */
[----:B------:R-:W-:Y:S01]  /*7780*/  FMUL R22, R47, R26 ;  /* 0x0000001a2f167220 */ /* 0x000fe20000400000 */
[C---:B------:R-:W-:Y:S01]  /*7790*/  FFMA R20, R49.reuse, R2, R20 ;  /* 0x0000000231147223 */ /* 0x040fe20000000014 */
[C---:B------:R-:W-:Y:S01]  /*77a0*/  FFMA R21, R49.reuse, R0, R21 ;  /* 0x0000000031157223 */ /* 0x040fe20000000015 */
[----:B------:R1:W-:Y:S01]  /*77b0*/  STS.128 [R104+0x2000], R52 ;  /* 0x0020003468007388 */ /* 0x0003e20000000c00 */
[----:B------:R-:W-:Y:S02]  /*77c0*/  HADD2.F32 R0, -RZ, R75.H1_H1 ;  /* 0x3000004bff007230 */ /* 0x000fe40000004100 */
[----:B------:R-:W-:Y:S01]  /*77d0*/  FFMA R22, R49, R3, R22 ;  /* 0x0000000331167223 */ /* 0x000fe20000000016 */
[----:B------:R-:W-:Y:S01]  /*77e0*/  FMUL R27, R47, R27 ;  /* 0x0000001b2f1b7220 */ /* 0x000fe20000400000 */
[--C-:B------:R-:W-:Y:S01]  /*77f0*/  HADD2.F32 R2, -RZ, R80.reuse.H0_H0 ;  /* 0x20000050ff027230 */ /* 0x100fe20000004100 */
[----:B------:R-:W-:Y:S01]  /*7800*/  F2FP.F16.F32.PACK_AB R8, R9, R8 ;  /* 0x000000080908723e */ /* 0x000fe200000000ff */
[----:B------:R-:W-:Y:S01]  /*7810*/  HADD2.F32 R3, -RZ, R80.H1_H1 ;  /* 0x30000050ff037230 */ /* 0x000fe20000004100 */
[----:B------:R-:W-:Y:S01]  /*7820*/  F2FP.F16.F32.PACK_AB R9, R15, R10 ;  /* 0x0000000a0f09723e */ /* 0x000fe200000000ff */
[----:B------:R-:W-:Y:S01]  /*7830*/  FMUL R25, R47, R29 ;  /* 0x0000001d2f197220 */ /* 0x000fe20000400000 */
[--C-:B------:R-:W-:Y:S01]  /*7840*/  HADD2.F32 R4, -RZ, R81.reuse.H0_H0 ;  /* 0x20000051ff047230 */ /* 0x100fe20000004100 */
[----:B------:R-:W-:Y:S01]  /*7850*/  F2FP.F16.F32.PACK_AB R10, R13, R12 ;  /* 0x0000000c0d0a723e */ /* 0x000fe200000000ff */
[----:B------:R-:W-:Y:S01]  /*7860*/  FMUL R26, R47, R30 ;  /* 0x0000001e2f1a7220 */ /* 0x000fe20000400000 */
[----:B------:R-:W-:Y:S01]  /*7870*/  F2FP.F16.F32.PACK_AB R11, R19, R14 ;  /* 0x0000000e130b723e */ /* 0x000fe200000000ff */
[C---:B------:R-:W-:Y:S01]  /*7880*/  FFMA R27, R49.reuse, R0, R27 ;  /* 0x00000000311b7223 */ /* 0x040fe2000000001b */
[C---:B------:R-:W-:Y:S01]  /*7890*/  FFMA R24, R49.reuse, R2, R24 ;  /* 0x0000000231187223 */ /* 0x040fe20000000018 */
[----:B------:R-:W-:Y:S02]  /*78a0*/  HADD2.F32 R0, -RZ, R81.H1_H1 ;  /* 0x30000051ff007230 */ /* 0x000fe40000004100 */
[----:B------:R-:W-:Y:S01]  /*78b0*/  FFMA R25, R49, R3, R25 ;  /* 0x0000000331197223 */ /* 0x000fe20000000019 */
[----:B------:R1:W-:Y:S01]  /*78c0*/  STS.128 [R103+0x2010], R8 ;  /* 0x0020100867007388 */ /* 0x0003e20000000c00 */
[----:B------:R-:W-:Y:S01]  /*78d0*/  FMUL R31, R47, R31 ;  /* 0x0000001f2f1f7220 */ /* 0x000fe20000400000 */
[--C-:B------:R-:W-:Y:S02]  /*78e0*/  HADD2.F32 R2, -RZ, R82.reuse.H0_H0 ;  /* 0x20000052ff027230 */ /* 0x100fe40000004100 */
[----:B------:R-:W-:Y:S01]  /*78f0*/  FFMA R26, R49, R4, R26 ;  /* 0x00000004311a7223 */ /* 0x000fe2000000001a */
[----:B------:R-:W-:Y:S02]  /*7900*/  HADD2.F32 R3, -RZ, R82.H1_H1 ;  /* 0x30000052ff037230 */ /* 0x000fe40000004100 */
[----:B------:R-:W-:Y:S01]  /*7910*/  FMUL R29, R47, R33 ;  /* 0x000000212f1d7220 */ /* 0x000fe20000400000 */
[--C-:B------:R-:W-:Y:S01]  /*7920*/  HADD2.F32 R4, -RZ, R83.reuse.H0_H0 ;  /* 0x20000053ff047230 */ /* 0x100fe20000004100 */
[----:B------:R-:W-:Y:S01]  /*7930*/  F2FP.F16.F32.PACK_AB R16, R17, R16 ;  /* 0x000000101110723e */ /* 0x000fe200000000ff */
[----:B------:R-:W-:Y:S01]  /*7940*/  FMUL R30, R47, R34 ;  /* 0x000000222f1e7220 */ /* 0x000fe20000400000 */
        /* <DEDUP_REMOVED lines=14> */
[----:B------:R-:W-:Y:S02]  /*7a30*/  F2FP.F16.F32.PACK_AB R27, R35, R30 ;  /* 0x0000001e231b723e */ /* 0x000fe400000000ff */
[----:B------:R-:W-:Y:S02]  /*7a40*/  LEA R0, R60, UR48, 0x3 ;  /* 0x000000303c007c11 */ /* 0x000fe4000f8e18ff */
[----:B------:R-:W-:Y:S01]  /*7a50*/  @P6 SHF.L.U32 R2, R101, 0x1f, RZ ;  /* 0x0000001f65026819 */ /* 0x000fe200000006ff */
        /* <DEDUP_REMOVED lines=9> */
[----:B------:R-:W-:Y:S02]  /*7af0*/  UIADD3 UR12, UP0, UPT, UR52, 0x680, URZ ;  /* 0x00000680340c7890 */ /* 0x000fe4000ff1e0ff */
[----:B------:R-:W-:Y:S02]  /*7b00*/  UIADD3 UR9, UPT, UPT, UR41, 0x20, URZ ;  /* 0x0000002029097890 */ /* 0x000fe4000fffe0ff */
[----:B------:R-:W-:Y:S02]  /*7b10*/  UIADD3 UR8, UPT, UPT, UR48, 0x2200, URZ ;  /* 0x0000220030087890 */ /* 0x000fe4000fffe0ff */
[----:B------:R-:W-:Y:S01]  /*7b20*/  UIADD3.X UR13, UPT, UPT, URZ, UR53, URZ, UP0, !UPT ;  /* 0x00000035ff0d7290 */ /* 0x000fe200087fe4ff */
[----:B------:R-:W-:Y:S01]  /*7b30*/  UMOV UR10, UR42 ;  /* 0x0000002a000a7c82 */ /* 0x000fe20008000000 */
[----:B------:R-:W-:Y:S01]  /*7b40*/  UMOV UR11, UR36 ;  /* 0x00000024000b7c82 */ /* 0x000fe20008000000 */
[----:B------:R-:W-:Y:S02]  /*7b50*/  UIADD3 UR5, UPT, UPT, UR41, 0xa0, URZ ;  /* 0x000000a029057890 */ /* 0x000fe4000fffe0ff */
[----:B------:R-:W-:Y:S01]  /*7b60*/  UIADD3 UR4, UPT, UPT, UR48, 0x3200, URZ ;  /* 0x0000320030047890 */ /* 0x000fe2000fffe0ff */
[----:B------:R-:W-:Y:S03]  /*7b70*/  UMOV UR6, UR42 ;  /* 0x0000002a00067c82 */ /* 0x000fe60008000000 */
[----:B------:R2:W-:Y:S01]  /*7b80*/  UTMASTG.3D [UR8], [UR12] ;  /* 0x000000080c0073b5 */ /* 0x0005e20008010000 */
[----:B------:R-:W-:Y:S04]  /*7b90*/  UMOV UR7, UR36 ;  /* 0x0000002400077c82 */ /* 0x000fe80008000000 */
[----:B------:R2:W-:Y:S01]  /*7ba0*/  UTMASTG.3D [UR4], [UR12] ;  /* 0x000000040c0073b5 */ /* 0x0005e20008010000 */
[----:B------:R0:W-:Y:S01]  /*7bb0*/  UTMACMDFLUSH ;  /* 0x00000000000079b7 */ /* 0x0001e20000000000 */
[----:B--2---:R-:W-:Y:S04]  /*7bc0*/  DEPBAR.LE SB0, 0x1 ;  /* 0x000080400000791a */ /* 0x004fe80000000000 */
.L_x_127:
[----:B------:R-:W-:Y:S05]  /*7bd0*/  BSYNC.RECONVERGENT B0 ;  /* 0x0000000000007941 */ /* 0x000fea0003800200 */
.L_x_126:
[----:B------:R-:W-:Y:S01]  /*7be0*/  BAR.SYNC.DEFER_BLOCKING 0x1, 0x80 ;  /* 0x0042000000007b1d */ /* 0x000fe20000010000 */
[----:B------:R-:W-:Y:S04]  /*7bf0*/  UIADD3 UR40, UPT, UPT, UR51, 0x1, URZ ;  /* 0x0000000133287890 */ /* 0x000fe8000fffe0ff */
[----:B------:R-:W-:Y:S04]  /*7c00*/  UISETP.NE.AND UP0, UPT, UR40, 0x4, UPT ;  /* 0x000000042800788c */ /* 0x000fe8000bf05270 */
[----:B------:R-:W-:Y:S01]  /*7c10*/  USEL UR40, UR40, URZ, UP0 ;  /* 0x000000ff28287287 */ /* 0x000fe20008000000 */
[----:B------:R2:W-:Y:S01]  /*7c20*/  @P6 SYNCS.ARRIVE.TRANS64.RED.A1T0 RZ, [R63+URZ], RZ ;  /* 0x000000ff3fff69a7 */ /* 0x0005e200081004ff */
[----:B------:R-:W-:Y:S01]  /*7c30*/  BSSY B1, `(.L_x_128) ;  /* 0x0000017000017945 */ /* 0x000fe20003800000 */
[----:B------:R-:W4:Y:S02]  /*7c40*/  @P6 SYNCS.PHASECHK.TRANS64.TRYWAIT P0, [R0+URZ+0x50], R2 ;  /* 0x00005002000065a7 */ /* 0x000f2400080011ff */
[----:B----4-:R-:W-:Y:S01]  /*7c50*/  @P6 SEL R61, RZ, 0x1, !P0 ;  /* 0x00000001ff3d6807 */ /* 0x010fe20004000000 */
[----:B--2---:R-:W-:Y:S06]  /*7c60*/  @!P6 BRA `(.L_x_129) ;  /* 0x00000000004ce947 */ /* 0x004fec0003800000 */
        /* <DEDUP_REMOVED lines=9> */
[----:B------:R-:W-:Y:S04]  /*7d00*/  SHF.L.U32 R6, R101, 0x1f, RZ ;  /* 0x0000001f65067819 */ /* 0x000fe800000006ff */
[----:B------:R-:W2:Y:S02]  /*7d10*/  SYNCS.PHASECHK.TRANS64.TRYWAIT P0, [R0+URZ+0x50], R6 ;  /* 0x00005006000075a7 */ /* 0x000ea400080011ff */
[----:B--2---:R-:W-:Y:S05]  /*7d20*/  @!P0 BRA `(.L_x_132) ;  /* 0x0000002400f08947 */ /* 0x004fea0003800000 */
.L_x_131:
[----:B------:R-:W-:Y:S05]  /*7d30*/  BSYNC B0 ;  /* 0x0000000000007941 */ /* 0x000fea0003800000 */
.L_x_130:
[----:B------:R-:W-:Y:S02]  /*7d40*/  ISETP.NE.AND P0, PT, R62, RZ, PT ;  /* 0x000000ff3e00720c */ /* 0x000fe40003f05270 */
[----:B------:R-:W-:Y:S11]  /*7d50*/  IADD3 R60, PT, PT, R60, 0x1, RZ ;  /* 0x000000013c3c7810 */ /* 0x000ff60007ffe0ff */
[----:B------:R4:W1:Y:S04]  /*7d60*/  @P0 LDS.128 R56, [R5] ;  /* 0x0000000005380984 */ /* 0x0008680000000c00 */
[----:B------:R4:W1:Y:S04]  /*7d70*/  @P0 LDS.128 R64, [R4+0x10] ;  /* 0x0000100004400984 */ /* 0x0008680000000c00 */
[----:B------:R4:W1:Y:S04]  /*7d80*/  @P0 LDS.128 R72, [R3+0x20] ;  /* 0x0000200003480984 */ /* 0x0008680000000c00 */
[----:B------:R4:W1:Y:S02]  /*7d90*/  @P0 LDS.128 R80, [R2+0x30] ;  /* 0x0000300002500984 */ /* 0x0008640000000c00 */
.L_x_129:
[----:B------:R-:W-:Y:S05]  /*7da0*/  BSYNC B1 ;  /* 0x0000000000017941 */ /* 0x000fea0003800000 */
.L_x_128:
        /* <DEDUP_REMOVED lines=21> */
.L_x_133:
        /* <DEDUP_REMOVED lines=151> */
.L_x_135:
[----:B------:R-:W-:Y:S05]  /*8870*/  BSYNC.RECONVERGENT B0 ;  /* 0x0000000000007941 */ /* 0x000fea0003800200 */
.L_x_134:
        /* <DEDUP_REMOVED lines=21> */
.L_x_139:
[----:B------:R-:W-:Y:S05]  /*89d0*/  BSYNC B0 ;  /* 0x0000000000007941 */ /* 0x000fea0003800000 */
.L_x_138:
[----:B------:R-:W-:Y:S11]  /*89e0*/  ISETP.NE.AND P0, PT, R62, RZ, PT ;  /* 0x000000ff3e00720c */ /* 0x000ff60003f05270 */
[----:B------:R-:W-:Y:S02]  /*89f0*/  @!UPT UIADD3 URZ, UPT, UPT, URZ, URZ, URZ ;  /* 0x000000fffffff290 */ /* 0x000fe4000fffe0ff */
[----:B------:R4:W1:Y:S04]  /*8a00*/  @P0 LDS.128 R56, [R4] ;  /* 0x0000000004380984 */ /* 0x0008680000000c00 */
[----:B------:R4:W1:Y:S04]  /*8a10*/  @P0 LDS.128 R64, [R3+0x10] ;  /* 0x0000100003400984 */ /* 0x0008680000000c00 */
[----:B------:R4:W1:Y:S04]  /*8a20*/  @P0 LDS.128 R72, [R2+0x20] ;  /* 0x0000200002480984 */ /* 0x0008680000000c00 */
[----:B------:R4:W1:Y:S02]  /*8a30*/  @P0 LDS.128 R80, [R60+0x30] ;  /* 0x000030003c500984 */ /* 0x0008640000000c00 */
.L_x_137:
[----:B------:R-:W-:Y:S05]  /*8a40*/  BSYNC B1 ;  /* 0x0000000000017941 */ /* 0x000fea0003800000 */
.L_x_136:
        /* <DEDUP_REMOVED lines=21> */
.L_x_141:
[----:B------:R-:W-:Y:S01]  /*8ba0*/  ISETP.NE.AND P0, PT, R106, RZ, PT ;  /* 0x000000ff6a00720c */ /* 0x000fe20003f05270 */
[----:B------:R-:W-:Y:S05]  /*8bb0*/  WARPSYNC.ALL ;  /* 0x0000000000007948 */ /* 0x000fea0003800000 */
[----:B------:R-:W-:Y:S01]  /*8bc0*/  R2UR UR4, R48 ;  /* 0x00000000300472ca */ /* 0x000fe200000e0000 */
[--C-:B-1----:R-:W-:Y:S01]  /*8bd0*/  HADD2.F32 R48, -RZ, R56.reuse.H0_H0 ;  /* 0x20000038ff307230 */ /* 0x102fe20000004100 */
[----:B------:R-:W-:Y:S01]  /*8be0*/  IADD3 R112, PT, PT, R112, 0xe0, RZ ;  /* 0x000000e070707810 */ /* 0x000fe20007ffe0ff */
[----:B------:R-:W-:Y:S01]  /*8bf0*/  HADD2.F32 R50, -RZ, R56.H1_H1 ;  /* 0x30000038ff327230 */ /* 0x000fe20000004100 */
[----:B------:R-:W-:Y:S01]  /*8c00*/  BSSY.RECONVERGENT B0, `(.L_x_142) ;  /* 0x000008d000007945 */ /* 0x000fe20003800200 */
[--C-:B------:R-:W-:Y:S01]  /*8c10*/  HADD2.F32 R51, -RZ, R57.reuse.H0_H0 ;  /* 0x20000039ff337230 */ /* 0x100fe20000004100 */
[----:B------:R-:W-:Y:S01]  /*8c20*/  LOP3.LUT R112, R112, 0xfefffff8, RZ, 0xc0, !PT ;  /* 0xfefffff870707812 */ /* 0x000fe200078ec0ff */
[----:B------:R-:W-:Y:S02]  /*8c30*/  HADD2.F32 R52, -RZ, R57.H1_H1 ;  /* 0x30000039ff347230 */ /* 0x000fe40000004100 */
[--C-:B------:R-:W-:Y:S02]  /*8c40*/  HADD2.F32 R53, -RZ, R58.reuse.H0_H0 ;  /* 0x2000003aff357230 */ /* 0x100fe40000004100 */
[----:B------:R-:W-:Y:S02]  /*8c50*/  HADD2.F32 R54, -RZ, R58.H1_H1 ;  /* 0x3000003aff367230 */ /* 0x000fe40000004100 */
[----:B----4-:R-:W1:Y:S01]  /*8c60*/  LDTM.x32 R4, tmem[UR4+0x60] ;  /* 0x00006004000479ee */ /* 0x010e6200082c0000 */
[----:B------:R-:W-:Y:S01]  /*8c70*/  NOP ;  /* 0x0000000000007918 */ /* 0x000fe20000000000 */
[----:B-1----:R1:W-:Y:S01]  /*8c80*/  SYNCS.ARRIVE.TRANS64.RED.A1T0 RZ, [R112+URZ], RZ ;  /* 0x000000ff70ff79a7 */ /* 0x0023e200081004ff */
[--C-:B------:R-:W-:Y:S02]  /*8c90*/  HADD2.F32 R55, -RZ, R59.reuse.H0_H0 ;  /* 0x2000003bff377230 */ /* 0x100fe40000004100 */
[----:B------:R-:W-:Y:S02]  /*8ca0*/  HADD2.F32 R56, -RZ, R59.H1_H1 ;  /* 0x3000003bff387230 */ /* 0x000fe40000004100 */
        /* <DEDUP_REMOVED lines=9> */
[C---:B------:R-:W-:Y:S01]  /*8d40*/  FMUL R4, R47.reuse, R4 ;  /* 0x000000042f047220 */ /* 0x040fe20000400000 */
[C---:B------:R-:W-:Y:S01]  /*8d50*/  FMUL R5, R47.reuse, R5 ;  /* 0x000000052f057220 */ /* 0x040fe20000400000 */
[C---:B------:R-:W-:Y:S01]  /*8d60*/  FMUL R6, R47.reuse, R6 ;  /* 0x000000062f067220 */ /* 0x040fe20000400000 */
[----:B------:R-:W-:Y:S01]  /*8d70*/  FMUL R7, R47, R7 ;  /* 0x000000072f077220 */ /* 0x000fe20000400000 */
[C---:B------:R-:W-:Y:S01]  /*8d80*/  FFMA R4, R49.reuse, R48, R4 ;  /* 0x0000003031047223 */ /* 0x040fe20000000004 */
[C---:B------:R-:W-:Y:S01]  /*8d90*/  FFMA R5, R49.reuse, R50, R5 ;  /* 0x0000003231057223 */ /* 0x040fe20000000005 */
[C---:B------:R-:W-:Y:S01]  /*8da0*/  FFMA R6, R49.reuse, R51, R6 ;  /* 0x0000003331067223 */ /* 0x040fe20000000006 */
[----:B------:R-:W-:Y:S01]  /*8db0*/  FFMA R7, R49, R52, R7 ;  /* 0x0000003431077223 */ /* 0x000fe20000000007 */
[C---:B------:R-:W-:Y:S01]  /*8dc0*/  FMUL R8, R47.reuse, R8 ;  /* 0x000000082f087220 */ /* 0x040fe20000400000 */
[----:B------:R-:W-:Y:S01]  /*8dd0*/  FMUL R9, R47, R9 ;  /* 0x000000092f097220 */ /* 0x000fe20000400000 */
[----:B------:R-:W-:Y:S01]  /*8de0*/  F2FP.F16.F32.PACK_AB R4, R5, R4 ;  /* 0x000000040504723e */ /* 0x000fe200000000ff */
[----:B------:R-:W-:Y:S01]  /*8df0*/  FMUL R10, R47, R10 ;  /* 0x0000000a2f0a7220 */ /* 0x000fe20000400000 */
[----:B------:R-:W-:Y:S01]  /*8e00*/  F2FP.F16.F32.PACK_AB R5, R7, R6 ;  /* 0x000000060705723e */ /* 0x000fe200000000ff */
[C---:B------:R-:W-:Y:S01]  /*8e10*/  FFMA R8, R49.reuse, R53, R8 ;  /* 0x0000003531087223 */ /* 0x040fe20000000008 */
[C---:B------:R-:W-:Y:S01]  /*8e20*/  FFMA R9, R49.reuse, R54, R9 ;  /* 0x0000003631097223 */ /* 0x040fe20000000009 */
[----:B------:R-:W-:Y:S01]  /*8e30*/  FFMA R10, R49, R55, R10 ;  /* 0x00000037310a7223 */ /* 0x000fe2000000000a */
[C---:B------:R-:W-:Y:S01]  /*8e40*/  FMUL R11, R47.reuse, R11 ;  /* 0x0000000b2f0b7220 */ /* 0x040fe20000400000 */
[C---:B------:R-:W-:Y:S01]  /*8e50*/  FMUL R0, R47.reuse, R12 ;  /* 0x0000000c2f007220 */ /* 0x040fe20000400000 */
[----:B------:R-:W-:Y:S01]  /*8e60*/  FMUL R2, R47, R13 ;  /* 0x0000000d2f027220 */ /* 0x000fe20000400000 */
[----:B------:R-:W-:Y:S01]  /*8e70*/  F2FP.F16.F32.PACK_AB R6, R9, R8 ;  /* 0x000000080906723e */ /* 0x000fe200000000ff */
[C---:B------:R-:W-:Y:S01]  /*8e80*/  FFMA R11, R49.reuse, R56, R11 ;  /* 0x00000038310b7223 */ /* 0x040fe2000000000b */
[C---:B------:R-:W-:Y:S01]  /*8e90*/  FFMA R0, R49.reuse, R57, R0 ;  /* 0x0000003931007223 */ /* 0x040fe20000000000 */
[----:B------:R-:W-:Y:S01]  /*8ea0*/  FFMA R2, R49, R58, R2 ;  /* 0x0000003a31027223 */ /* 0x000fe20000000002 */
[C---:B------:R-:W-:Y:S01]  /*8eb0*/  FMUL R3, R47.reuse, R14 ;  /* 0x0000000e2f037220 */ /* 0x040fe20000400000 */
[C---:B------:R-:W-:Y:S01]  /*8ec0*/  FMUL R15, R47.reuse, R15 ;  /* 0x0000000f2f0f7220 */ /* 0x040fe20000400000 */
[C---:B------:R-:W-:Y:S01]  /*8ed0*/  FMUL R12, R47.reuse, R16 ;  /* 0x000000102f0c7220 */ /* 0x040fe20000400000 */
[----:B------:R-:W-:Y:S01]  /*8ee0*/  FMUL R13, R47, R17 ;  /* 0x000000112f0d7220 */ /* 0x000fe20000400000 */
[----:B------:R-:W-:Y:S01]  /*8ef0*/  FFMA R3, R49, R59, R3 ;  /* 0x0000003b31037223 */ /* 0x000fe20000000003 */
[----:B------:R-:W-:Y:S01]  /*8f00*/  FMUL R14, R47, R18 ;  /* 0x000000122f0e7220 */ /* 0x000fe20000400000 */
[----:B------:R-:W-:Y:S01]  /*8f10*/  FFMA R15, R49, R60, R15 ;  /* 0x0000003c310f7223 */ /* 0x000fe2000000000f */
[----:B------:R-:W-:Y:S01]  /*8f20*/  FMUL R19, R47, R19 ;  /* 0x000000132f137220 */ /* 0x000fe20000400000 */
[----:B------:R-:W-:Y:S01]  /*8f30*/  F2FP.F16.F32.PACK_AB R7, R11, R10 ;  /* 0x0000000a0b07723e */ /* 0x000fe200000000ff */
[----:B------:R-:W-:Y:S01]  /*8f40*/  FFMA R12, R49, R61, R12 ;  /* 0x0000003d310c7223 */ /* 0x000fe2000000000c */
[----:B------:R-:W-:Y:S02]  /*8f50*/  HADD2.F32 R66, -RZ, R72.H1_H1 ;  /* 0x30000048ff427230 */ /* 0x000fe40000004100 */
[----:B------:R-:W-:Y:S01]  /*8f60*/  FMUL R16, R47, R20 ;  /* 0x000000142f107220 */ /* 0x000fe20000400000 */
[----:B------:R-:W-:Y:S01]  /*8f70*/  FFMA R13, R49, R62, R13 ;  /* 0x0000003e310d7223 */ /* 0x000fe2000000000d */
[----:B------:R1:W-:Y:S01]  /*8f80*/  STS.128 [R104+0x6000], R4 ;  /* 0x0060000468007388 */ /* 0x0003e20000000c00 */
[--C-:B------:R-:W-:Y:S02]  /*8f90*/  HADD2.F32 R67, -RZ, R73.reuse.H0_H0 ;  /* 0x20000049ff437230 */ /* 0x100fe40000004100 */
[----:B------:R-:W-:Y:S01]  /*8fa0*/  FMUL R17, R47, R21 ;  /* 0x000000152f117220 */ /* 0x000fe20000400000 */
[----:B------:R-:W-:Y:S01]  /*8fb0*/  FFMA R14, R49, R63, R14 ;  /* 0x0000003f310e7223 */ /* 0x000fe2000000000e */
[----:B------:R-:W-:Y:S02]  /*8fc0*/  HADD2.F32 R68, -RZ, R73.H1_H1 ;  /* 0x30000049ff447230 */ /* 0x000fe40000004100 */
[----:B------:R-:W-:Y:S01]  /*8fd0*/  FMUL R18, R47, R22 ;  /* 0x000000162f127220 */ /* 0x000fe20000400000 */
[----:B------:R-:W-:Y:S01]  /*8fe0*/  FFMA R19, R49, R64, R19 ;  /* 0x0000004031137223 */ /* 0x000fe20000000013 */
        /* <DEDUP_REMOVED lines=14> */
[----:B------:R-:W-:Y:S01]  /*90d0*/  F2FP.F16.F32.PACK_AB R8, R2, R0 ;  /* 0x000000000208723e */ /* 0x000fe200000000ff */
[----:B------:R-:W-:Y:S01]  /*90e0*/  FFMA R20, R49, R69, R20 ;  /* 0x0000004531147223 */ /* 0x000fe20000000014 */
[----:B------:R-:W-:Y:S01]  /*90f0*/  F2FP.F16.F32.PACK_AB R9, R15, R3 ;  /* 0x000000030f09723e */ /* 0x000fe200000000ff */
[----:B------:R-:W-:Y:S01]  /*9100*/  HADD2.F32 R74, -RZ, R80.H1_H1 ;  /* 0x30000050ff4a7230 */ /* 0x000fe20000004100 */
[----:B------:R-:W-:Y:S01]  /*9110*/  F2FP.F16.F32.PACK_AB R10, R13, R12 ;  /* 0x0000000c0d0a723e */ /* 0x000fe200000000ff */
[----:B------:R-:W-:Y:S01]  /*9120*/  FMUL R24, R47, R28 ;  /* 0x0000001c2f187220 */ /* 0x000fe20000400000 */
[----:B------:R-:W-:Y:S01]  /*9130*/  F2FP.F16.F32.PACK_AB R11, R19, R14 ;  /* 0x0000000e130b723e */ /* 0x000fe200000000ff */
[----:B------:R-:W-:Y:S01]  /*9140*/  FFMA R21, R49, R70, R21 ;  /* 0x0000004631157223 */ /* 0x000fe20000000015 */
[--C-:B------:R-:W-:Y:S02]  /*9150*/  HADD2.F32 R75, -RZ, R81.reuse.H0_H0 ;  /* 0x20000051ff4b7230 */ /* 0x100fe40000004100 */
[----:B------:R-:W-:Y:S01]  /*9160*/  FMUL R25, R47, R29 ;  /* 0x0000001d2f197220 */ /* 0x000fe20000400000 */
[----:B------:R-:W-:Y:S01]  /*9170*/  FFMA R22, R49, R71, R22 ;  /* 0x0000004731167223 */ /* 0x000fe20000000016 */
[----:B------:R1:W-:Y:S01]  /*9180*/  STS.128 [R103+0x6010], R8 ;  /* 0x0060100867007388 */ /* 0x0003e20000000c00 */
        /* <DEDUP_REMOVED lines=13> */
[----:B------:R-:W-:Y:S02]  /*9260*/  HADD2.F32 R80, -RZ, R83.H1_H1 ;  /* 0x30000053ff507230 */ /* 0x000fe40000004100 */
[----:B------:R-:W-:Y:S01]  /*9270*/  FMUL R30, R47, R34 ;  /* 0x000000222f1e7220 */ /* 0x000fe20000400000 */
        /* <DEDUP_REMOVED lines=37> */
.L_x_143:
[----:B------:R-:W-:Y:S05]  /*94d0*/  BSYNC.RECONVERGENT B0 ;  /* 0x0000000000007941 */ /* 0x000fea0003800200 */
.L_x_142:
[----:B------:R-:W-:Y:S01]  /*94e0*/  BAR.SYNC.DEFER_BLOCKING 0x1, 0x80 ;  /* 0x0042000000007b1d */ /* 0x000fe20000010000 */
[----:B------:R-:W-:Y:S01]  /*94f0*/  UISETP.NE.AND UP0, UPT, UR49, -0x4, UPT ;  /* 0xfffffffc3100788c */ /* 0x000fe2000bf05270 */
[----:B------:R-:W-:Y:S08]  /*9500*/  IADD3 R45, PT, PT, R45, 0x1, RZ ;  /* 0x000000012d2d7810 */ /* 0x000ff00007ffe0ff */
[----:B------:R-:W-:Y:S05]  /*9510*/  BRA.U !UP0, `(.L_x_144) ;  /* 0x0000000108287547 */ /* 0x000fea000b800000 */
[----:B------:R-:W-:Y:S01]  /*9520*/  ISETP.NE.AND P0, PT, R111, RZ, PT ;  /* 0x000000ff6f00720c */ /* 0x000fe20003f05270 */
[----:B------:R-:W-:Y:S01]  /*9530*/  IMAD.U32 R2, RZ, RZ, UR51 ;  /* 0x00000033ff027e24 */ /* 0x000fe2000f8e00ff */
[----:B------:R-:W-:Y:S01]  /*9540*/  UIADD3 UR51, UPT, UPT, UR51, 0x1, URZ ;  /* 0x0000000133337890 */ /* 0x000fe2000fffe0ff */
[----:B------:R-:W-:Y:S03]  /*9550*/  IMAD.U32 R0, RZ, RZ, UR37 ;  /* 0x00000025ff007e24 */ /* 0x000fe6000f8e00ff */
[----:B------:R-:W-:Y:S04]  /*9560*/  UISETP.NE.AND UP0, UPT, UR51, 0x4, UPT ;  /* 0x000000043300788c */ /* 0x000fe8000bf05270 */
[----:B------:R-:W-:Y:S03]  /*9570*/  USEL UR51, UR51, URZ, UP0 ;  /* 0x000000ff33337287 */ /* 0x000fe60008000000 */
[----:B------:R-:W-:Y:S05]  /*9580*/  @P0 LEA R2, R2, UR48, 0x3 ;  /* 0x0000003002020c11 */ /* 0x000fea000f8e18ff */
[----:B------:R-:W-:Y:S05]  /*9590*/  @P0 VIADD R2, R2, 0x70 ;  /* 0x0000007002020836 */ /* 0x000fea0000000000 */
[----:B------:R-:W-:Y:S04]  /*95a0*/  @P0 PRMT R0, R0, 0x654, R2 ;  /* 0x0000065400000816 */ /* 0x000fe80000000002 */
[----:B------:R2:W-:Y:S03]  /*95b0*/  @P0 SYNCS.ARRIVE.TRANS64.RED.A1T0 RZ, [R0+URZ], RZ ;  /* 0x000000ff00ff09a7 */ /* 0x0005e600081004ff */
.L_x_144:
[----:B------:R-:W-:Y:S01]  /*95c0*/  ISETP.NE.AND P2, PT, R107, RZ, PT ;  /* 0x000000ff6b00720c */ /* 0x000fe20003f45270 */
[----:B------:R-:W-:Y:S01]  /*95d0*/  UIADD3 UR49, UPT, UPT, UR49, 0x4, URZ ;  /* 0x0000000431317890 */ /* 0x000fe2000fffe0ff */
[----:B------:R-:W-:Y:S01]  /*95e0*/  ISETP.NE.AND P0, PT, R109, 0x2, PT ;  /* 0x000000026d00780c */ /* 0x000fe20003f05270 */
[----:B------:R-:W-:Y:S01]  /*95f0*/  IMAD.IADD R15, R43, 0x1, R90 ;  /* 0x000000012b0f7824 */ /* 0x000fe200078e025a */
[----:B------:R-:W-:Y:S01]  /*9600*/  ISETP.NE.AND P1, PT, R45, 0x4, PT ;  /* 0x000000042d00780c */ /* 0x000fe20003f25270 */
[----:B------:R-:W-:Y:S01]  /*9610*/  IMAD.IADD R14, R44, 0x1, R91 ;  /* 0x000000012c0e7824 */ /* 0x000fe200078e025b */
[----:B------:R-:W-:Y:S02]  /*9620*/  SEL R2, RZ, 0x1, P0 ;  /* 0x00000001ff027807 */ /* 0x000fe40000000000 */
[----:B--2---:R-:W-:Y:S02]  /*9630*/  SEL R0, RZ, 0x1, P1 ;  /* 0x00000001ff007807 */ /* 0x004fe40000800000 */
[----:B------:R-:W-:Y:S02]  /*9640*/  LOP3.LUT R99, R99, R2, RZ, 0x3c, !PT ;  /* 0x0000000263637212 */ /* 0x000fe400078e3cff */
[----:B------:R-:W-:Y:S02]  /*9650*/  LOP3.LUT R100, R100, R0, RZ, 0x3c, !PT ;  /* 0x0000000064647212 */ /* 0x000fe400078e3cff */
[----:B------:R-:W-:Y:S02]  /*9660*/  @P2 R2UR UR36, R98 ;  /* 0x00000000622422ca */ /* 0x000fe400000e0000 */
[----:B------:R-:W-:Y:S02]  /*9670*/  SEL R109, R109, RZ, P0 ;  /* 0x000000ff6d6d7207 */ /* 0x000fe40000000000 */
[----:B------:R-:W-:Y:S01]  /*9680*/  SEL R45, R45, RZ, P1 ;  /* 0x000000ff2d2d7207 */ /* 0x000fe20000800000 */
[----:B------:R-:W-:Y:S10]  /*9690*/  @P2 BRA `(.L_x_145) ;  /* 0xffffffc000082947 */ /* 0x000ff4000383ffff */
[----:B------:R-:W-:-:S09]  /*96a0*/  UISETP.NE.AND UP0, UPT, UR50, URZ, UPT ;  /* 0x000000ff3200728c */ /* 0x000fd2000bf05270 */
[----:B------:R-:W-:Y:S05]  /*96b0*/  BRA.U !UP0, `(.L_x_146) ;  /* 0x0000000108487547 */ /* 0x000fea000b800000 */
[----:B------:R-:W2:Y:S02]  /*96c0*/  LDCU.64 UR4, c[0x0][0x890] ;  /* 0x00011200ff0477ac */ /* 0x000ea40008000a00 */
[----:B--2---:R-:W-:-:S04]  /*96d0*/  UISETP.NE.U32.AND UP0, UPT, UR4, URZ, UPT ;  /* 0x000000ff0400728c */ /* 0x004fc8000bf05070 */
[----:B------:R-:W-:-:S09]  /*96e0*/  UISETP.NE.AND.EX UP0, UPT, UR5, URZ, UPT, UP0 ;  /* 0x000000ff0500728c */ /* 0x000fd2000bf05300 */
[----:B------:R-:W-:Y:S05]  /*96f0*/  BRA.U UP0, `(.L_x_147) ;  /* 0x00000001000c7547 */ /* 0x000fea000b800000 */
[----:B------:R-:W-:-:S13]  /*9700*/  FSETP.NEU.AND P0, PT, R49, RZ, PT ;  /* 0x000000ff3100720b */ /* 0x000fda0003f0d000 */
[----:B------:R-:W-:Y:S05]  /*9710*/  @!P0 EXIT ;  /* 0x000000000000894d */ /* 0x000fea0003800000 */
[----:B------:R-:W-:Y:S05]  /*9720*/  BRA `(.L_x_146) ;  /* 0x00000000002c7947 */ /* 0x000fea0003800000 */
.L_x_147:
[----:B------:R-:W-:Y:S01]  /*9730*/  ISETP.NE.AND P0, PT, R108, RZ, PT ;  /* 0x000000ff6c00720c */ /* 0x000fe20003f05270 */
[----:B------:R-:W-:-:S12]  /*9740*/  BSSY.RECONVERGENT B0, `(.L_x_146) ;  /* 0x0000009000007945 */ /* 0x000fd80003800200 */
[----:B------:R-:W-:Y:S05]  /*9750*/  @P0 BRA `(.L_x_148) ;  /* 0x0000000000140947 */ /* 0x000fea0003800000 */
[----:B------:R-:W2:Y:S02]  /*9760*/  LDCU.64 UR4, c[0x0][0x888] ;  /* 0x00011100ff0477ac */ /* 0x000ea40008000a00 */
[----:B--2---:R-:W-:-:S04]  /*9770*/  ISETP.NE.U32.AND P0, PT, RZ, UR4, PT ;  /* 0x00000004ff007c0c */ /* 0x004fc8000bf05070 */
[----:B------:R-:W-:-:S13]  /*9780*/  ISETP.NE.AND.EX P0, PT, RZ, UR5, PT, P0 ;  /* 0x00000005ff007c0c */ /* 0x000fda000bf05300 */
[----:B------:R-:W-:Y:S05]  /*9790*/  @!P0 EXIT ;  /* 0x000000000000894d */ /* 0x000fea0003800000 */
[----:B------:R-:W-:Y:S05]  /*97a0*/  BRA `(.L_x_149) ;  /* 0x0000000000087947 */ /* 0x000fea0003800000 */
.L_x_148:
[----:B------:R-:W-:-:S13]  /*97b0*/  FSETP.NEU.AND P0, PT, R49, RZ, PT ;  /* 0x000000ff3100720b */ /* 0x000fda0003f0d000 */
[----:B------:R-:W-:Y:S05]  /*97c0*/  @!P0 EXIT ;  /* 0x000000000000894d */ /* 0x000fea0003800000 */
.L_x_149:
[----:B------:R-:W-:Y:S05]  /*97d0*/  BSYNC.RECONVERGENT B0 ;  /* 0x0000000000007941 */ /* 0x000fea0003800200 */
.L_x_146:
[----:B------:R-:W-:Y:S01]  /*97e0*/  ULEA UR4, UR51, UR48, 0x3 ;  /* 0x0000003033047291 */ /* 0x000fe2000f8e18ff */
[----:B------:R-:W-:-:S04]  /*97f0*/  DEPBAR.LE SB0, 0x0 ;  /* 0x000080000000791a */ /* 0x000fc80000000000 */
[----:B------:R-:W-:-:S04]  /*9800*/  UIADD3 UR4, UPT, UPT, UR4, 0x70, URZ ;  /* 0x0000007004047890 */ /* 0x000fc8000fffe0ff */
[----:B------:R-:W-:-:S09]  /*9810*/  UPRMT UR4, UR37, 0x654, UR4 ;  /* 0x0000065425047896 */ /* 0x000fd20008000004 */
[----:B------:R-:W-:Y:S01]  /*9820*/  SYNCS.ARRIVE.TRANS64.RED.A1T0 RZ, [UR4], RZ ;  /* 0x000000ffffff79a7 */ /* 0x000fe20008100404 */
[----:B------:R-:W-:Y:S05]  /*9830*/  EXIT ;  /* 0x000000000000794d */ /* 0x000fea0003800000 */
.L_x_24:
[----:B--2---:R2:W4:Y:S02]  /*9840*/  SYNCS.PHASECHK.TRANS64.TRYWAIT P0, [R2+URZ+0x110], R3 ;  /* 0x00011003020075a7 */ /* 0x00452400080011ff */
[----:B----4-:R-:W-:Y:S05]  /*9850*/  @!P0 NANOSLEEP.SYNCS 0x989680 ;  /* 0x009896800000895d */ /* 0x010fea0003900000 */
[----:B------:R-:W4:Y:S02]  /*9860*/  @!P0 SYNCS.PHASECHK.TRANS64 P0, [R2+URZ+0x110], R3 ;  /* 0x00011003020085a7 */ /* 0x000f2400080010ff */
[----:B----4-:R-:W-:Y:S05]  /*9870*/  @!P0 BRA `(.L_x_24) ;  /* 0xfffffffc00f08947 */ /* 0x010fea000383ffff */
[----:B------:R-:W-:Y:S05]  /*9880*/  BRA `(.L_x_150) ;  /* 0xffffff7c00e87947 */ /* 0x000fea000383ffff */
.L_x_27:
[----:B------:R-:W-:-:S07]  /*9890*/  MOV R2, UR33 ;  /* 0x0000002100027c02 */ /* 0x000fce0008000f00 */
.L_x_151:
[----:B-1----:R1:W2:Y:S02]  /*98a0*/  SYNCS.PHASECHK.TRANS64.TRYWAIT P0, [R2+URZ+0x28], R4 ;  /* 0x00002804020075a7 */ /* 0x0022a400080011ff */
[----:B--2---:R-:W-:Y:S05]  /*98b0*/  @!P0 NANOSLEEP.SYNCS 0x989680 ;  /* 0x009896800000895d */ /* 0x004fea0003900000 */
[----:B------:R-:W2:Y:S02]  /*98c0*/  @!P0 SYNCS.PHASECHK.TRANS64 P0, [R2+URZ+0x28], R4 ;  /* 0x00002804020085a7 */ /* 0x000ea400080010ff */
[----:B--2---:R-:W-:Y:S05]  /*98d0*/  @!P0 BRA `(.L_x_151) ;  /* 0xfffffffc00f08947 */ /* 0x004fea000383ffff */
[----:B------:R-:W-:Y:S05]  /*98e0*/  BRA `(.L_x_26) ;  /* 0xffffff8000507947 */ /* 0x000fea000383ffff */
.L_x_34:
[----:B-1----:R-:W-:-:S07]  /*98f0*/  MOV R2, UR17 ;  /* 0x0000001100027c02 */ /* 0x002fce0008000f00 */
.L_x_152:
[----:B-1----:R1:W2:Y:S02]  /*9900*/  SYNCS.PHASECHK.TRANS64.TRYWAIT P0, [R2+URZ+0x28], R4 ;  /* 0x00002804020075a7 */ /* 0x0022a400080011ff */
[----:B--2---:R-:W-:Y:S05]  /*9910*/  @!P0 NANOSLEEP.SYNCS 0x989680 ;  /* 0x009896800000895d */ /* 0x004fea0003900000 */
[----:B------:R-:W2:Y:S02]  /*9920*/  @!P0 SYNCS.PHASECHK.TRANS64 P0, [R2+URZ+0x28], R4 ;  /* 0x00002804020085a7 */ /* 0x000ea400080010ff */
[----:B--2---:R-:W-:Y:S05]  /*9930*/  @!P0 BRA `(.L_x_152) ;  /* 0xfffffffc00f08947 */ /* 0x004fea000383ffff */
[----:B------:R-:W-:Y:S05]  /*9940*/  BRA `(.L_x_33) ;  /* 0xffffff84000c7947 */ /* 0x000fea000383ffff */
.L_x_39:
[----:B-1----:R1:W2:Y:S02]  /*9950*/  SYNCS.PHASECHK.TRANS64.TRYWAIT P0, [R2+URZ+0xa0], R3 ;  /* 0x0000a003020075a7 */ /* 0x0022a400080011ff */
[----:B--2---:R-:W-:Y:S05]  /*9960*/  @!P0 NANOSLEEP.SYNCS 0x989680 ;  /* 0x009896800000895d */ /* 0x004fea0003900000 */
[----:B------:R-:W2:Y:S02]  /*9970*/  @!P0 SYNCS.PHASECHK.TRANS64 P0, [R2+URZ+0xa0], R3 ;  /* 0x0000a003020085a7 */ /* 0x000ea400080010ff */
[----:B--2---:R-:W-:Y:S05]  /*9980*/  @!P0 BRA `(.L_x_39) ;  /* 0xfffffffc00f08947 */ /* 0x004fea000383ffff */
[----:B------:R-:W-:Y:S05]  /*9990*/  BRA `(.L_x_153) ;  /* 0xffffff8400b07947 */ /* 0x000fea000383ffff */
.L_x_43:
[----:B---3--:R-:W-:-:S07]  /*99a0*/  MOV R0, UR4 ;  /* 0x0000000400007c02 */ /* 0x008fce0008000f00 */
.L_x_154:
[----:B-1----:R1:W2:Y:S02]  /*99b0*/  SYNCS.PHASECHK.TRANS64.TRYWAIT P0, [R0+URZ], R2 ;  /* 0x00000002000075a7 */ /* 0x0022a400080011ff */
[----:B--2---:R-:W-:Y:S05]  /*99c0*/  @!P0 NANOSLEEP.SYNCS 0x989680 ;  /* 0x009896800000895d */ /* 0x004fea0003900000 */
[----:B------:R-:W2:Y:S02]  /*99d0*/  @!P0 SYNCS.PHASECHK.TRANS64 P0, [R0+URZ], R2 ;  /* 0x00000002000085a7 */ /* 0x000ea400080010ff */
[----:B--2---:R-:W-:Y:S05]  /*99e0*/  @!P0 BRA `(.L_x_154) ;  /* 0xfffffffc00f08947 */ /* 0x004fea000383ffff */
[----:B------:R-:W-:Y:S05]  /*99f0*/  BRA `(.L_x_155) ;  /* 0xffffff8c00207947 */ /* 0x000fea000383ffff */
.L_x_44:
[----:B---3--:R-:W-:-:S07]  /*9a00*/  MOV R0, UR4 ;  /* 0x0000000400007c02 */ /* 0x008fce0008000f00 */
.L_x_156:
[----:B-1----:R1:W2:Y:S02]  /*9a10*/  SYNCS.PHASECHK.TRANS64.TRYWAIT P0, [R0+URZ], R3 ;  /* 0x00000003000075a7 */ /* 0x0022a400080011ff */
[----:B--2---:R-:W-:Y:S05]  /*9a20*/  @!P0 NANOSLEEP.SYNCS 0x989680 ;  /* 0x009896800000895d */ /* 0x004fea0003900000 */
[----:B------:R-:W2:Y:S02]  /*9a30*/  @!P0 SYNCS.PHASECHK.TRANS64 P0, [R0+URZ], R3 ;  /* 0x00000003000085a7 */ /* 0x000ea400080010ff */
[----:B--2---:R-:W-:Y:S05]  /*9a40*/  @!P0 BRA `(.L_x_156) ;  /* 0xfffffffc00f08947 */ /* 0x004fea000383ffff */
[----:B------:R-:W-:Y:S05]  /*9a50*/  BRA `(.L_x_157) ;  /* 0xffffff8c002c7947 */ /* 0x000fea000383ffff */
.L_x_45:
[----:B---3--:R-:W-:-:S07]  /*9a60*/  MOV R0, UR4 ;  /* 0x0000000400007c02 */ /* 0x008fce0008000f00 */
.L_x_158:
[----:B-1----:R1:W2:Y:S02]  /*9a70*/  SYNCS.PHASECHK.TRANS64.TRYWAIT P0, [R0+URZ], R3 ;  /* 0x00000003000075a7 */ /* 0x0022a400080011ff */
[----:B--2---:R-:W-:Y:S05]  /*9a80*/  @!P0 NANOSLEEP.SYNCS 0x989680 ;  /* 0x009896800000895d */ /* 0x004fea0003900000 */
[----:B------:R-:W2:Y:S02]  /*9a90*/  @!P0 SYNCS.PHASECHK.TRANS64 P0, [R0+URZ], R3 ;  /* 0x00000003000085a7 */ /* 0x000ea400080010ff */
[----:B--2---:R-:W-:Y:S05]  /*9aa0*/  @!P0 BRA `(.L_x_158) ;  /* 0xfffffffc00f08947 */ /* 0x004fea000383ffff */
[----:B------:R-:W-:Y:S05]  /*9ab0*/  BRA `(.L_x_159) ;  /* 0xffffff8c00387947 */ /* 0x000fea000383ffff */
.L_x_46:
[----:B---3--:R-:W-:-:S07]  /*9ac0*/  MOV R0, UR4 ;  /* 0x0000000400007c02 */ /* 0x008fce0008000f00 */
.L_x_160:
[----:B-1----:R1:W2:Y:S02]  /*9ad0*/  SYNCS.PHASECHK.TRANS64.TRYWAIT P0, [R0+URZ], R3 ;  /* 0x00000003000075a7 */ /* 0x0022a400080011ff */
[----:B--2---:R-:W-:Y:S05]  /*9ae0*/  @!P0 NANOSLEEP.SYNCS 0x989680 ;  /* 0x009896800000895d */ /* 0x004fea0003900000 */
[----:B------:R-:W2:Y:S02]  /*9af0*/  @!P0 SYNCS.PHASECHK.TRANS64 P0, [R0+URZ], R3 ;  /* 0x00000003000085a7 */ /* 0x000ea400080010ff */
[----:B--2---:R-:W-:Y:S05]  /*9b00*/  @!P0 BRA `(.L_x_160) ;  /* 0xfffffffc00f08947 */ /* 0x004fea000383ffff */
[----:B------:R-:W-:Y:S05]  /*9b10*/  BRA `(.L_x_161) ;  /* 0xffffff8c00447947 */ /* 0x000fea000383ffff */
.L_x_49:
[----:B-1----:R1:W2:Y:S02]  /*9b20*/  SYNCS.PHASECHK.TRANS64.TRYWAIT P0, [R0+URZ+0x100], R4 ;  /* 0x00010004000075a7 */ /* 0x0022a400080011ff */
[----:B--2---:R-:W-:Y:S05]  /*9b30*/  @!P0 NANOSLEEP.SYNCS 0x989680 ;  /* 0x009896800000895d */ /* 0x004fea0003900000 */
[----:B------:R-:W2:Y:S02]  /*9b40*/  @!P0 SYNCS.PHASECHK.TRANS64 P0, [R0+URZ+0x100], R4 ;  /* 0x00010004000085a7 */ /* 0x000ea400080010ff */
[----:B--2---:R-:W-:Y:S05]  /*9b50*/  @!P0 BRA `(.L_x_49) ;  /* 0xfffffffc00f08947 */ /* 0x004fea000383ffff */
[----:B------:R-:W-:Y:S05]  /*9b60*/  BRA `(.L_x_162) ;  /* 0xffffff8c00a47947 */ /* 0x000fea000383ffff */
.L_x_50:
[----:B------:R-:W-:-:S07]  /*9b70*/  MOV R0, UR5 ;  /* 0x0000000500007c02 */ /* 0x000fce0008000f00 */
.L_x_163:
[----:B-1----:R1:W2:Y:S02]  /*9b80*/  SYNCS.PHASECHK.TRANS64.TRYWAIT P0, [R0+URZ+0xb0], R5 ;  /* 0x0000b005000075a7 */ /* 0x0022a400080011ff */
[----:B--2---:R-:W-:Y:S05]  /*9b90*/  @!P0 NANOSLEEP.SYNCS 0x989680 ;  /* 0x009896800000895d */ /* 0x004fea0003900000 */
[----:B------:R-:W2:Y:S02]  /*9ba0*/  @!P0 SYNCS.PHASECHK.TRANS64 P0, [R0+URZ+0xb0], R5 ;  /* 0x0000b005000085a7 */ /* 0x000ea400080010ff */
[----:B--2---:R-:W-:Y:S05]  /*9bb0*/  @!P0 BRA `(.L_x_163) ;  /* 0xfffffffc00f08947 */ /* 0x004fea000383ffff */
[----:B------:R-:W-:Y:S05]  /*9bc0*/  BRA `(.L_x_164) ;  /* 0xffffff8c00b47947 */ /* 0x000fea000383ffff */
.L_x_51:
[----:B-1----:R1:W2:Y:S02]  /*9bd0*/  SYNCS.PHASECHK.TRANS64.TRYWAIT P1, [R0+URZ+0xa0], R4 ;  /* 0x0000a004000075a7 */ /* 0x0022a400080211ff */
[----:B--2---:R-:W-:Y:S05]  /*9be0*/  @!P1 NANOSLEEP.SYNCS 0x989680 ;  /* 0x009896800000995d */ /* 0x004fea0003900000 */
[----:B------:R-:W2:Y:S02]  /*9bf0*/  @!P1 SYNCS.PHASECHK.TRANS64 P1, [R0+URZ+0xa0], R4 ;  /* 0x0000a004000095a7 */ /* 0x000ea400080210ff */
[----:B--2---:R-:W-:Y:S05]  /*9c00*/  @!P1 BRA `(.L_x_51) ;  /* 0xfffffffc00f09947 */ /* 0x004fea000383ffff */
[----:B------:R-:W-:Y:S05]  /*9c10*/  BRA `(.L_x_165) ;  /* 0xffffff8c00e47947 */ /* 0x000fea000383ffff */
.L_x_54:
[----:B------:R-:W-:-:S07]  /*9c20*/  MOV R0, UR5 ;  /* 0x0000000500007c02 */ /* 0x000fce0008000f00 */
.L_x_166:
[----:B-1----:R1:W2:Y:S02]  /*9c30*/  SYNCS.PHASECHK.TRANS64.TRYWAIT P0, [R0+URZ+0xb0], R2 ;  /* 0x0000b002000075a7 */ /* 0x0022a400080011ff */
[----:B--2---:R-:W-:Y:S05]  /*9c40*/  @!P0 NANOSLEEP.SYNCS 0x989680 ;  /* 0x009896800000895d */ /* 0x004fea0003900000 */
[----:B------:R-:W2:Y:S02]  /*9c50*/  @!P0 SYNCS.PHASECHK.TRANS64 P0, [R0+URZ+0xb0], R2 ;  /* 0x0000b002000085a7 */ /* 0x000ea400080010ff */
[----:B--2---:R-:W-:Y:S05]  /*9c60*/  @!P0 BRA `(.L_x_166) ;  /* 0xfffffffc00f08947 */ /* 0x004fea000383ffff */
[----:B------:R-:W-:Y:S05]  /*9c70*/  BRA `(.L_x_53) ;  /* 0xffffff9000387947 */ /* 0x000fea000383ffff */
.L_x_63:
[----:B-1----:R-:W-:-:S04]  /*9c80*/  MOV R4, UR6 ;  /* 0x0000000600047c02 */ /* 0x002fc80008000f00 */
[----:B------:R1:W2:Y:S03]  /*9c90*/  SYNCS.PHASECHK.TRANS64.TRYWAIT P0, [R4+URZ+0x8], R5 ;  /* 0x00000805040075a7 */ /* 0x0002a600080011ff */
[----:B--2---:R-:W-:Y:S05]  /*9ca0*/  @!P0 NANOSLEEP.SYNCS 0x989680 ;  /* 0x009896800000895d */ /* 0x004fea0003900000 */
[----:B------:R-:W2:Y:S02]  /*9cb0*/  @!P0 SYNCS.PHASECHK.TRANS64 P0, [R4+URZ+0x8], R5 ;  /* 0x00000805040085a7 */ /* 0x000ea400080010ff */
[----:B--2---:R-:W-:Y:S05]  /*9cc0*/  @!P0 BRA `(.L_x_63) ;  /* 0xfffffffc00ec8947 */ /* 0x004fea000383ffff */
[----:B------:R-:W-:Y:S05]  /*9cd0*/  BRA `(.L_x_62) ;  /* 0xffffff9000ec7947 */ /* 0x000fea000383ffff */
.L_x_65:
[----:B------:R-:W-:Y:S01]  /*9ce0*/  BSSY B0, `(.L_x_167) ;  /* 0x0000006000007945 */ /* 0x000fe20003800000 */
[----:B------:R-:W-:-:S07]  /*9cf0*/  MOV R15, 0xffffffff ;  /* 0xffffffff000f7802 */ /* 0x000fce0000000f00 */
[----:B-1---5:R-:W-:Y:S05]  /*9d00*/  WARPSYNC.COLLECTIVE R15, `(.L_x_168) ;  /* 0x000000000f0c7348 */ /* 0x022fea0003c00000 */
[----:B------:R-:W-:Y:S02]  /*9d10*/  ELECT P6, UR79, PT ;  /* 0x00000000004f782f */ /* 0x000fe400038c0000 */
[----:B------:R-:W-:Y:S01]  /*9d20*/  MOV R14, UR79 ;  /* 0x0000004f000e7c02 */ /* 0x000fe20008000f00 */
[----:B-1---5:R-:W-:Y:S10]  /*9d30*/  ENDCOLLECTIVE ;  /* 0x000000000000791b */ /* 0x022ff40003800000 */
.L_x_168:
[----:B------:R-:W-:Y:S05]  /*9d40*/  BSYNC B0 ;  /* 0x0000000000007941 */ /* 0x000fea0003800000 */
.L_x_167:
[----:B------:R-:W-:Y:S05]  /*9d50*/  BRA `(.L_x_169) ;  /* 0xffffff94001c7947 */ /* 0x000fea000383ffff */
.L_x_67:
[----:B-1----:R-:W-:-:S04]  /*9d60*/  MOV R2, UR6 ;  /* 0x0000000600027c02 */ /* 0x002fc80008000f00 */
[----:B------:R1:W2:Y:S03]  /*9d70*/  SYNCS.PHASECHK.TRANS64.TRYWAIT P0, [R2+URZ+0x8], R3 ;  /* 0x00000803020075a7 */ /* 0x0002a600080011ff */
[----:B--2---:R-:W-:Y:S05]  /*9d80*/  @!P0 NANOSLEEP.SYNCS 0x989680 ;  /* 0x009896800000895d */ /* 0x004fea0003900000 */
[----:B------:R-:W2:Y:S02]  /*9d90*/  @!P0 SYNCS.PHASECHK.TRANS64 P0, [R2+URZ+0x8], R3 ;  /* 0x00000803020085a7 */ /* 0x000ea400080010ff */
[----:B--2---:R-:W-:Y:S05]  /*9da0*/  @!P0 BRA `(.L_x_67) ;  /* 0xfffffffc00ec8947 */ /* 0x004fea000383ffff */
[----:B------:R-:W-:Y:S05]  /*9db0*/  BRA `(.L_x_66) ;  /* 0xffffff9400207947 */ /* 0x000fea000383ffff */
.L_x_68:
[----:B-1----:R1:W2:Y:S02]  /*9dc0*/  SYNCS.PHASECHK.TRANS64.TRYWAIT P0, [R0+URZ+0xa0], R4 ;  /* 0x0000a004000075a7 */ /* 0x0022a400080011ff */
[----:B--2---:R-:W-:Y:S05]  /*9dd0*/  @!P0 NANOSLEEP.SYNCS 0x989680 ;  /* 0x009896800000895d */ /* 0x004fea0003900000 */
[----:B------:R-:W2:Y:S02]  /*9de0*/  @!P0 SYNCS.PHASECHK.TRANS64 P0, [R0+URZ+0xa0], R4 ;  /* 0x0000a004000085a7 */ /* 0x000ea400080010ff */
[----:B--2---:R-:W-:Y:S05]  /*9df0*/  @!P0 BRA `(.L_x_68) ;  /* 0xfffffffc00f08947 */ /* 0x004fea000383ffff */
[----:B------:R-:W-:Y:S05]  /*9e00*/  BRA `(.L_x_170) ;  /* 0xffffff98000c7947 */ /* 0x000fea000383ffff */
.L_x_70:
[----:B------:R-:W-:-:S07]  /*9e10*/  MOV R0, UR9 ;  /* 0x0000000900007c02 */ /* 0x000fce0008000f00 */
.L_x_171:
[----:B-1----:R1:W2:Y:S02]  /*9e20*/  SYNCS.PHASECHK.TRANS64.TRYWAIT P0, [R0+URZ+0xe0], R4 ;  /* 0x0000e004000075a7 */ /* 0x0022a400080011ff */
[----:B--2---:R-:W-:Y:S05]  /*9e30*/  @!P0 NANOSLEEP.SYNCS 0x989680 ;  /* 0x009896800000895d */ /* 0x004fea0003900000 */
[----:B------:R-:W2:Y:S02]  /*9e40*/  @!P0 SYNCS.PHASECHK.TRANS64 P0, [R0+URZ+0xe0], R4 ;  /* 0x0000e004000085a7 */ /* 0x000ea400080010ff */
[----:B--2---:R-:W-:Y:S05]  /*9e50*/  @!P0 BRA `(.L_x_171) ;  /* 0xfffffffc00f08947 */ /* 0x004fea000383ffff */
[----:B------:R-:W-:Y:S05]  /*9e60*/  BRA `(.L_x_172) ;  /* 0xffffff9800587947 */ /* 0x000fea000383ffff */
.L_x_73:
[----:B------:R-:W-:Y:S07]  /*9e70*/  MOV R0, UR8 ;  /* 0x0000000800007c02 */ /* 0x000fee0008000f00 */
.L_x_173:
[----:B-1----:R1:W2:Y:S02]  /*9e80*/  SYNCS.PHASECHK.TRANS64.TRYWAIT P0, [R0+URZ], R4 ;  /* 0x00000004000075a7 */ /* 0x0022a400080011ff */
[----:B--2---:R-:W-:Y:S05]  /*9e90*/  @!P0 NANOSLEEP.SYNCS 0x989680 ;  /* 0x009896800000895d */ /* 0x004fea0003900000 */
[----:B------:R-:W2:Y:S02]  /*9ea0*/  @!P0 SYNCS.PHASECHK.TRANS64 P0, [R0+URZ], R4 ;  /* 0x00000004000085a7 */ /* 0x000ea400080010ff */
[----:B--2---:R-:W-:Y:S05]  /*9eb0*/  @!P0 BRA `(.L_x_173) ;  /* 0xfffffffc00f08947 */ /* 0x004fea000383ffff */
[----:B------:R-:W-:Y:S05]  /*9ec0*/  BRA `(.L_x_72) ;  /* 0xffffff98006c7947 */ /* 0x000fea000383ffff */
.L_x_77:
[----:B-1----:R-:W-:-:S07]  /*9ed0*/  MOV R0, UR8 ;  /* 0x0000000800007c02 */ /* 0x002fce0008000f00 */
.L_x_174:
[----:B-1----:R1:W2:Y:S02]  /*9ee0*/  SYNCS.PHASECHK.TRANS64.TRYWAIT P0, [R0+URZ], R2 ;  /* 0x00000002000075a7 */ /* 0x0022a400080011ff */
[----:B--2---:R-:W-:Y:S05]  /*9ef0*/  @!P0 NANOSLEEP.SYNCS 0x989680 ;  /* 0x009896800000895d */ /* 0x004fea0003900000 */
[----:B------:R-:W2:Y:S02]  /*9f00*/  @!P0 SYNCS.PHASECHK.TRANS64 P0, [R0+URZ], R2 ;  /* 0x00000002000085a7 */ /* 0x000ea400080010ff */
[----:B--2---:R-:W-:Y:S05]  /*9f10*/  @!P0 BRA `(.L_x_174) ;  /* 0xfffffffc00f08947 */ /* 0x004fea000383ffff */
[----:B------:R-:W-:Y:S05]  /*9f20*/  BRA `(.L_x_175) ;  /* 0xffffff9c00607947 */ /* 0x000fea000383ffff */
.L_x_78:
[----:B------:R-:W-:-:S07]  /*9f30*/  MOV R0, UR8 ;  /* 0x0000000800007c02 */ /* 0x000fce0008000f00 */
.L_x_176:
[----:B-1----:R1:W2:Y:S02]  /*9f40*/  SYNCS.PHASECHK.TRANS64.TRYWAIT P0, [R0+URZ], R3 ;  /* 0x00000003000075a7 */ /* 0x0022a400080011ff */
[----:B--2---:R-:W-:Y:S05]  /*9f50*/  @!P0 NANOSLEEP.SYNCS 0x989680 ;  /* 0x009896800000895d */ /* 0x004fea0003900000 */
[----:B------:R-:W2:Y:S02]  /*9f60*/  @!P0 SYNCS.PHASECHK.TRANS64 P0, [R0+URZ], R3 ;  /* 0x00000003000085a7 */ /* 0x000ea400080010ff */
[----:B--2---:R-:W-:Y:S05]  /*9f70*/  @!P0 BRA `(.L_x_176) ;  /* 0xfffffffc00f08947 */ /* 0x004fea000383ffff */
[----:B------:R-:W-:Y:S05]  /*9f80*/  BRA `(.L_x_177) ;  /* 0xffffff9c006c7947 */ /* 0x000fea000383ffff */
.L_x_79:
[----:B------:R-:W-:-:S07]  /*9f90*/  MOV R0, UR8 ;  /* 0x0000000800007c02 */ /* 0x000fce0008000f00 */
.L_x_178:
[----:B-1----:R1:W2:Y:S02]  /*9fa0*/  SYNCS.PHASECHK.TRANS64.TRYWAIT P0, [R0+URZ], R3 ;  /* 0x00000003000075a7 */ /* 0x0022a400080011ff */
[----:B--2---:R-:W-:Y:S05]  /*9fb0*/  @!P0 NANOSLEEP.SYNCS 0x989680 ;  /* 0x009896800000895d */ /* 0x004fea0003900000 */
[----:B------:R-:W2:Y:S02]  /*9fc0*/  @!P0 SYNCS.PHASECHK.TRANS64 P0, [R0+URZ], R3 ;  /* 0x00000003000085a7 */ /* 0x000ea400080010ff */
[----:B--2---:R-:W-:Y:S05]  /*9fd0*/  @!P0 BRA `(.L_x_178) ;  /* 0xfffffffc00f08947 */ /* 0x004fea000383ffff */
[----:B------:R-:W-:Y:S05]  /*9fe0*/  BRA `(.L_x_179) ;  /* 0xffffff9c00787947 */ /* 0x000fea000383ffff */
.L_x_82:
[----:B------:R-:W-:-:S07]  /*9ff0*/  MOV R0, UR7 ;  /* 0x0000000700007c02 */ /* 0x000fce0008000f00 */
.L_x_180:
[----:B-1----:R1:W2:Y:S02]  /*a000*/  SYNCS.PHASECHK.TRANS64.TRYWAIT P1, [R0+URZ+0x120], R2 ;  /* 0x00012002000075a7 */ /* 0x0022a400080211ff */
[----:B--2---:R-:W-:Y:S05]  /*a010*/  @!P1 NANOSLEEP.SYNCS 0x989680 ;  /* 0x009896800000995d */ /* 0x004fea0003900000 */
[----:B------:R-:W2:Y:S02]  /*a020*/  @!P1 SYNCS.PHASECHK.TRANS64 P1, [R0+URZ+0x120], R2 ;  /* 0x00012002000095a7 */ /* 0x000ea400080210ff */
[----:B--2---:R-:W-:Y:S05]  /*a030*/  @!P1 BRA `(.L_x_180) ;  /* 0xfffffffc00f09947 */ /* 0x004fea000383ffff */
[----:B------:R-:W-:Y:S05]  /*a040*/  BRA `(.L_x_181) ;  /* 0xffffff9c00c47947 */ /* 0x000fea000383ffff */
.L_x_87:
[----:B--2---:R2:W4:Y:S02]  /*a050*/  SYNCS.PHASECHK.TRANS64.TRYWAIT P0, [R0+URZ+0xa0], R2 ;  /* 0x0000a002000075a7 */ /* 0x00452400080011ff */
[----:B----4-:R-:W-:Y:S05]  /*a060*/  @!P0 NANOSLEEP.SYNCS 0x989680 ;  /* 0x009896800000895d */ /* 0x010fea0003900000 */
[----:B------:R-:W4:Y:S02]  /*a070*/  @!P0 SYNCS.PHASECHK.TRANS64 P0, [R0+URZ+0xa0], R2 ;  /* 0x0000a002000085a7 */ /* 0x000f2400080010ff */
[----:B----4-:R-:W-:Y:S05]  /*a080*/  @!P0 BRA `(.L_x_87) ;  /* 0xfffffffc00f08947 */ /* 0x010fea000383ffff */
[----:B------:R-:W-:Y:S05]  /*a090*/  BRA `(.L_x_182) ;  /* 0xffffffa000d87947 */ /* 0x000fea000383ffff */
.L_x_90:
[----:B------:R-:W-:Y:S07]  /*a0a0*/  MOV R0, UR7 ;  /* 0x0000000700007c02 */ /* 0x000fee0008000f00 */
.L_x_183:
[----:B--2---:R2:W4:Y:S02]  /*a0b0*/  SYNCS.PHASECHK.TRANS64.TRYWAIT P0, [R0+URZ+0x98], R2 ;  /* 0x00009802000075a7 */ /* 0x00452400080011ff */
[----:B----4-:R-:W-:Y:S05]  /*a0c0*/  @!P0 NANOSLEEP.SYNCS 0x989680 ;  /* 0x009896800000895d */ /* 0x010fea0003900000 */
[----:B------:R-:W4:Y:S02]  /*a0d0*/  @!P0 SYNCS.PHASECHK.TRANS64 P0, [R0+URZ+0x98], R2 ;  /* 0x00009802000085a7 */ /* 0x000f2400080010ff */
[----:B----4-:R-:W-:Y:S05]  /*a0e0*/  @!P0 BRA `(.L_x_183) ;  /* 0xfffffffc00f08947 */ /* 0x010fea000383ffff */
[----:B------:R-:W-:Y:S05]  /*a0f0*/  BRA `(.L_x_89) ;  /* 0xffffffa400b87947 */ /* 0x000fea000383ffff */
.L_x_93:
[----:B------:R-:W-:Y:S07]  /*a100*/  MOV R0, UR7 ;  /* 0x0000000700007c02 */ /* 0x000fee0008000f00 */
.L_x_184:
[----:B-1----:R1:W2:Y:S02]  /*a110*/  SYNCS.PHASECHK.TRANS64.TRYWAIT P0, [R0+URZ+0x70], R14 ;  /* 0x0000700e000075a7 */ /* 0x0022a400080011ff */
[----:B--2---:R-:W-:Y:S05]  /*a120*/  @!P0 NANOSLEEP.SYNCS 0x989680 ;  /* 0x009896800000895d */ /* 0x004fea0003900000 */
[----:B------:R-:W2:Y:S02]  /*a130*/  @!P0 SYNCS.PHASECHK.TRANS64 P0, [R0+URZ+0x70], R14 ;  /* 0x0000700e000085a7 */ /* 0x000ea400080010ff */
[----:B--2---:R-:W-:Y:S05]  /*a140*/  @!P0 BRA `(.L_x_184) ;  /* 0xfffffffc00f08947 */ /* 0x004fea000383ffff */
[----:B------:R-:W-:Y:S05]  /*a150*/  BRA `(.L_x_185) ;  /* 0xffffffa800307947 */ /* 0x000fea000383ffff */
.L_x_94:
[----:B------:R-:W-:Y:S07]  /*a160*/  MOV R0, UR7 ;  /* 0x0000000700007c02 */ /* 0x000fee0008000f00 */
.L_x_186:
[----:B-1----:R1:W2:Y:S02]  /*a170*/  SYNCS.PHASECHK.TRANS64.TRYWAIT P0, [R0+URZ+0x78], R14 ;  /* 0x0000780e000075a7 */ /* 0x0022a400080011ff */
[----:B--2---:R-:W-:Y:S05]  /*a180*/  @!P0 NANOSLEEP.SYNCS 0x989680 ;  /* 0x009896800000895d */ /* 0x004fea0003900000 */
[----:B------:R-:W2:Y:S02]  /*a190*/  @!P0 SYNCS.PHASECHK.TRANS64 P0, [R0+URZ+0x78], R14 ;  /* 0x0000780e000085a7 */ /* 0x000ea400080010ff */
[----:B--2---:R-:W-:Y:S05]  /*a1a0*/  @!P0 BRA `(.L_x_186) ;  /* 0xfffffffc00f08947 */ /* 0x004fea000383ffff */
[----:B------:R-:W-:Y:S05]  /*a1b0*/  BRA `(.L_x_187) ;  /* 0xffffffa800887947 */ /* 0x000fea000383ffff */
.L_x_95:
[----:B------:R-:W-:Y:S07]  /*a1c0*/  MOV R0, UR7 ;  /* 0x0000000700007c02 */ /* 0x000fee0008000f00 */
.L_x_188:
[----:B-1----:R1:W2:Y:S02]  /*a1d0*/  SYNCS.PHASECHK.TRANS64.TRYWAIT P0, [R0+URZ+0x80], R14 ;  /* 0x0000800e000075a7 */ /* 0x0022a400080011ff */
[----:B--2---:R-:W-:Y:S05]  /*a1e0*/  @!P0 NANOSLEEP.SYNCS 0x989680 ;  /* 0x009896800000895d */ /* 0x004fea0003900000 */
[----:B------:R-:W2:Y:S02]  /*a1f0*/  @!P0 SYNCS.PHASECHK.TRANS64 P0, [R0+URZ+0x80], R14 ;  /* 0x0000800e000085a7 */ /* 0x000ea400080010ff */
[----:B--2---:R-:W-:Y:S05]  /*a200*/  @!P0 BRA `(.L_x_188) ;  /* 0xfffffffc00f08947 */ /* 0x004fea000383ffff */
[----:B------:R-:W-:Y:S05]  /*a210*/  BRA `(.L_x_189) ;  /* 0xffffffa800e47947 */ /* 0x000fea000383ffff */
.L_x_96:
[----:B------:R-:W-:Y:S07]  /*a220*/  MOV R0, UR7 ;  /* 0x0000000700007c02 */ /* 0x000fee0008000f00 */
.L_x_190:
[----:B-1----:R1:W2:Y:S02]  /*a230*/  SYNCS.PHASECHK.TRANS64.TRYWAIT P0, [R0+URZ+0x88], R14 ;  /* 0x0000880e000075a7 */ /* 0x0022a400080011ff */
[----:B--2---:R-:W-:Y:S05]  /*a240*/  @!P0 NANOSLEEP.SYNCS 0x989680 ;  /* 0x009896800000895d */ /* 0x004fea0003900000 */
[----:B------:R-:W2:Y:S02]  /*a250*/  @!P0 SYNCS.PHASECHK.TRANS64 P0, [R0+URZ+0x88], R14 ;  /* 0x0000880e000085a7 */ /* 0x000ea400080010ff */
[----:B--2---:R-:W-:Y:S05]  /*a260*/  @!P0 BRA `(.L_x_190) ;  /* 0xfffffffc00f08947 */ /* 0x004fea000383ffff */
[----:B------:R-:W-:Y:S05]  /*a270*/  BRA `(.L_x_191) ;  /* 0xffffffac00847947 */ /* 0x000fea000383ffff */
.L_x_98:
[----:B------:R-:W-:-:S07]  /*a280*/  MOV R0, UR7 ;  /* 0x0000000700007c02 */ /* 0x000fce0008000f00 */
.L_x_192:
[----:B-1----:R1:W4:Y:S02]  /*a290*/  SYNCS.PHASECHK.TRANS64.TRYWAIT P0, [R0+URZ+0x70], R2 ;  /* 0x00007002000075a7 */ /* 0x00232400080011ff */
[----:B----4-:R-:W-:Y:S05]  /*a2a0*/  @!P0 NANOSLEEP.SYNCS 0x989680 ;  /* 0x009896800000895d */ /* 0x010fea0003900000 */
[----:B------:R-:W4:Y:S02]  /*a2b0*/  @!P0 SYNCS.PHASECHK.TRANS64 P0, [R0+URZ+0x70], R2 ;  /* 0x00007002000085a7 */ /* 0x000f2400080010ff */
[----:B----4-:R-:W-:Y:S05]  /*a2c0*/  @!P0 BRA `(.L_x_192) ;  /* 0xfffffffc00f08947 */ /* 0x010fea000383ffff */
[----:B------:R-:W-:Y:S05]  /*a2d0*/  BRA `(.L_x_193) ;  /* 0xffffffb0000c7947 */ /* 0x000fea000383ffff */
.L_x_99:
[----:B-1----:R-:W-:-:S07]  /*a2e0*/  MOV R0, UR7 ;  /* 0x0000000700007c02 */ /* 0x002fce0008000f00 */
.L_x_194:
[----:B-1----:R1:W4:Y:S02]  /*a2f0*/  SYNCS.PHASECHK.TRANS64.TRYWAIT P0, [R0+URZ+0x78], R2 ;  /* 0x00007802000075a7 */ /* 0x00232400080011ff */
[----:B----4-:R-:W-:Y:S05]  /*a300*/  @!P0 NANOSLEEP.SYNCS 0x989680 ;  /* 0x009896800000895d */ /* 0x010fea0003900000 */
[----:B------:R-:W4:Y:S02]  /*a310*/  @!P0 SYNCS.PHASECHK.TRANS64 P0, [R0+URZ+0x78], R2 ;  /* 0x00007802000085a7 */ /* 0x000f2400080010ff */
[----:B----4-:R-:W-:Y:S05]  /*a320*/  @!P0 BRA `(.L_x_194) ;  /* 0xfffffffc00f08947 */ /* 0x010fea000383ffff */
[----:B------:R-:W-:Y:S05]  /*a330*/  BRA `(.L_x_195) ;  /* 0xffffffac00fc7947 */ /* 0x000fea000383ffff */
.L_x_100:
[----:B-1----:R-:W-:-:S07]  /*a340*/  MOV R0, UR7 ;  /* 0x0000000700007c02 */ /* 0x002fce0008000f00 */
.L_x_196:
[----:B-1----:R1:W4:Y:S02]  /*a350*/  SYNCS.PHASECHK.TRANS64.TRYWAIT P0, [R0+URZ+0x80], R2 ;  /* 0x00008002000075a7 */ /* 0x00232400080011ff */
[----:B----4-:R-:W-:Y:S05]  /*a360*/  @!P0 NANOSLEEP.SYNCS 0x989680 ;  /* 0x009896800000895d */ /* 0x010fea0003900000 */
[----:B------:R-:W4:Y:S02]  /*a370*/  @!P0 SYNCS.PHASECHK.TRANS64 P0, [R0+URZ+0x80], R2 ;  /* 0x00008002000085a7 */ /* 0x000f2400080010ff */
[----:B----4-:R-:W-:Y:S05]  /*a380*/  @!P0 BRA `(.L_x_196) ;  /* 0xfffffffc00f08947 */ /* 0x010fea000383ffff */
[----:B------:R-:W-:Y:S05]  /*a390*/  BRA `(.L_x_197) ;  /* 0xffffffac00ec7947 */ /* 0x000fea000383ffff */
.L_x_102:
[----:B--2---:R2:W3:Y:S02]  /*a3a0*/  SYNCS.PHASECHK.TRANS64.TRYWAIT P0, [R0+URZ+0xa0], R2 ;  /* 0x0000a002000075a7 */ /* 0x0044e400080011ff */
[----:B---3--:R-:W-:Y:S05]  /*a3b0*/  @!P0 NANOSLEEP.SYNCS 0x989680 ;  /* 0x009896800000895d */ /* 0x008fea0003900000 */
[----:B------:R-:W3:Y:S02]  /*a3c0*/  @!P0 SYNCS.PHASECHK.TRANS64 P0, [R0+URZ+0xa0], R2 ;  /* 0x0000a002000085a7 */ /* 0x000ee400080010ff */
[----:B---3--:R-:W-:Y:S05]  /*a3d0*/  @!P0 BRA `(.L_x_102) ;  /* 0xfffffffc00f08947 */ /* 0x008fea000383ffff */
[----:B------:R-:W-:Y:S05]  /*a3e0*/  BRA `(.L_x_198) ;  /* 0xffffffb000c87947 */ /* 0x000fea000383ffff */
.L_x_113:
[----:B-1----:R-:W-:Y:S04]  /*a3f0*/  MOV R2, UR48 ;  /* 0x0000003000027c02 */ /* 0x002fe80008000f00 */
[----:B------:R1:W3:Y:S03]  /*a400*/  SYNCS.PHASECHK.TRANS64.TRYWAIT P1, [R2+URZ+0x50], R3 ;  /* 0x00005003020075a7 */ /* 0x0002e600080211ff */
[----:B---3--:R-:W-:Y:S05]  /*a410*/  @!P1 NANOSLEEP.SYNCS 0x989680 ;  /* 0x009896800000995d */ /* 0x008fea0003900000 */
[----:B------:R-:W3:Y:S02]  /*a420*/  @!P1 SYNCS.PHASECHK.TRANS64 P1, [R2+URZ+0x50], R3 ;  /* 0x00005003020095a7 */ /* 0x000ee400080210ff */
[----:B---3--:R-:W-:Y:S05]  /*a430*/  @!P1 BRA `(.L_x_113) ;  /* 0xfffffffc00ec9947 */ /* 0x008fea000383ffff */
[----:B------:R-:W-:Y:S05]  /*a440*/  BRA `(.L_x_112) ;  /* 0xffffffbc00d47947 */ /* 0x000fea000383ffff */
.L_x_115:
[----:B-1----:R1:W4:Y:S02]  /*a450*/  SYNCS.PHASECHK.TRANS64.TRYWAIT P0, [R112+URZ+0xc0], R0 ;  /* 0x0000c000700075a7 */ /* 0x00232400080011ff */
[----:B----4-:R-:W-:Y:S05]  /*a460*/  @!P0 NANOSLEEP.SYNCS 0x989680 ;  /* 0x009896800000895d */ /* 0x010fea0003900000 */
[----:B------:R-:W4:Y:S02]  /*a470*/  @!P0 SYNCS.PHASECHK.TRANS64 P0, [R112+URZ+0xc0], R0 ;  /* 0x0000c000700085a7 */ /* 0x000f2400080010ff */
[----:B----4-:R-:W-:Y:S05]  /*a480*/  @!P0 BRA `(.L_x_115) ;  /* 0xfffffffc00f08947 */ /* 0x010fea000383ffff */
[----:B------:R-:W-:Y:S05]  /*a490*/  BRA `(.L_x_114) ;  /* 0xffffffbc00fc7947 */ /* 0x000fea000383ffff */
.L_x_124:
[----:B--2---:R2:W4:Y:S02]  /*a4a0*/  SYNCS.PHASECHK.TRANS64.TRYWAIT P0, [R2+URZ+0x50], R0 ;  /* 0x00005000020075a7 */ /* 0x00452400080011ff */
[----:B----4-:R-:W-:Y:S05]  /*a4b0*/  @!P0 NANOSLEEP.SYNCS 0x989680 ;  /* 0x009896800000895d */ /* 0x010fea0003900000 */
[----:B------:R-:W4:Y:S02]  /*a4c0*/  @!P0 SYNCS.PHASECHK.TRANS64 P0, [R2+URZ+0x50], R0 ;  /* 0x00005000020085a7 */ /* 0x000f2400080010ff */
[----:B----4-:R-:W-:Y:S05]  /*a4d0*/  @!P0 BRA `(.L_x_124) ;  /* 0xfffffffc00f08947 */ /* 0x010fea000383ffff */
[----:B------:R-:W-:Y:S05]  /*a4e0*/  BRA `(.L_x_123) ;  /* 0xffffffc800e87947 */ /* 0x000fea000383ffff */
.L_x_132:
[----:B--2---:R2:W4:Y:S02]  /*a4f0*/  SYNCS.PHASECHK.TRANS64.TRYWAIT P0, [R0+URZ+0x50], R6 ;  /* 0x00005006000075a7 */ /* 0x00452400080011ff */
[----:B----4-:R-:W-:Y:S05]  /*a500*/  @!P0 NANOSLEEP.SYNCS 0x989680 ;  /* 0x009896800000895d */ /* 0x010fea0003900000 */
[----:B------:R-:W4:Y:S02]  /*a510*/  @!P0 SYNCS.PHASECHK.TRANS64 P0, [R0+URZ+0x50], R6 ;  /* 0x00005006000085a7 */ /* 0x000f2400080010ff */
[----:B----4-:R-:W-:Y:S05]  /*a520*/  @!P0 BRA `(.L_x_132) ;  /* 0xfffffffc00f08947 */ /* 0x010fea000383ffff */
[----:B------:R-:W-:Y:S05]  /*a530*/  BRA `(.L_x_131) ;  /* 0xffffffd400fc7947 */ /* 0x000fea000383ffff */
.L_x_140:
[----:B--2---:R2:W4:Y:S02]  /*a540*/  SYNCS.PHASECHK.TRANS64.TRYWAIT P0, [R0+URZ+0x50], R5 ;  /* 0x00005005000075a7 */ /* 0x00452400080011ff */
[----:B----4-:R-:W-:Y:S05]  /*a550*/  @!P0 NANOSLEEP.SYNCS 0x989680 ;  /* 0x009896800000895d */ /* 0x010fea0003900000 */
[----:B------:R-:W4:Y:S02]  /*a560*/  @!P0 SYNCS.PHASECHK.TRANS64 P0, [R0+URZ+0x50], R5 ;  /* 0x00005005000085a7 */ /* 0x000f2400080010ff */
[----:B----4-:R-:W-:Y:S05]  /*a570*/  @!P0 BRA `(.L_x_140) ;  /* 0xfffffffc00f08947 */ /* 0x010fea000383ffff */
[----:B------:R-:W-:Y:S05]  /*a580*/  BRA `(.L_x_139) ;  /* 0xffffffe400107947 */ /* 0x000fea000383ffff */
        .weak           $__internal_0_$__cuda_sm10x_tcgen05_guardrail_trap_col_being_dealloced_not_returned_by_alloc
        .type           $__internal_0_$__cuda_sm10x_tcgen05_guardrail_trap_col_being_dealloced_not_returned_by_alloc,@function
        .size           $__internal_0_$__cuda_sm10x_tcgen05_guardrail_trap_col_being_dealloced_not_returned_by_alloc,($__internal_1_$__cuda_sm10x_tcgen05_guardrail_trap_phase_invalid_during_alloc - $__internal_0_$__cuda_sm10x_tcgen05_guardrail_trap_col_being_dealloced_not_returned_by_alloc)
$__internal_0_$__cuda_sm10x_tcgen05_guardrail_trap_col_being_dealloced_not_returned_by_alloc:
[----:B------:R-:W-:Y:S05]  /*a590*/  BPT.TRAP 0x1 ;  /* 0x000000040000795c */ /* 0x000fea0000300000 */
[----:B------:R-:W-:-:S04]  /*a5a0*/  HFMA2 R3, -RZ, RZ, 0, 0 ;  /* 0x00000000ff037431 */ /* 0x000fc800000001ff */
[----:B------:R-:W-:Y:S05]  /*a5b0*/  RET.REL.NODEC R2 `(_ZN7cutlass13device_kernelINS_4gemm6kernel13GemmUniversalIN4cute5tupleIJiiiiEEENS1_10collective13CollectiveMmaINS1_35MainloopSm100TmaUmmaWarpSpecializedILi5ELi2ELi4ENS5_IJNS4_1CILi2EEENSA_ILi1EEESC_EEEEENS5_IJNSA_ILi128EEENSA_ILi256EEENSA_ILi64EEEEEENS_6half_tENS5_IJlSC_lEEESJ_SK_NS4_8TiledMMAINS4_8MMA_AtomIJNS4_26SM100_MMA_F16BF16_2x1SM_SSISJ_SJ_fLi128ELi256ELNS4_4UMMA5MajorE0ELSP_0ELNSO_7ScaleInE0ELSQ_0EEEEEENS4_6LayoutINS5_IJSC_SC_SC_EEENS5_IJNSA_ILi0EEESV_SV_EEEEENS5_IJNS4_10UnderscoreESY_SY_EEEEENS4_18SM100_TMA_2SM_LOADENS4_14ComposedLayoutINS4_7SwizzleILi3ELi4ELi3EEENS4_18smem_ptr_flag_bitsILi16EEENST_INS5_IJNSA_ILi8EEESH_EEENS5_IJSH_SC_EEEEEEEvNS4_8identityES11_S1B_vS1C_EENS_8epilogue10collective18CollectiveEpilogueINS1E_23Sm100TmaWarpSpecializedILi4ELi2ELi32ELb1ELb0EEEJNS5_IJSH_SG_SH_EEENS5_IJNST_ISH_SC_EENST_INS5_IJNSA_ILi32EEESB_EEENS5_IJSC_SF_EEEEEEEESJ_SK_SJ_SK_NS1E_6fusion15FusionCallbacksIS1I_NS1Q_17LinearCombinationISJ_fSJ_fLNS_15FloatRoundStyleE2EEES1J_S1P_JEEENS4_5SM1004TMEM4LOAD26SM100_TMEM_LOAD_32dp32b32xENS4_13SM90_TMA_LOADENS12_INS13_ILi2ELi4ELi3EEES16_NST_INS5_IJS17_S1L_EEENS5_IJS1L_SC_EEEEEEENS4_39AutoVectorizingCopyWithAssumedAlignmentILi128EEENS4_14SM90_TMA_STOREES25_S27_S27_EEEvvEEEEvNT_6ParamsE) ;  /* 0xffffff5802907950 */ /* 0x000fea0003c3ffff */
        .weak           $__internal_1_$__cuda_sm10x_tcgen05_guardrail_trap_phase_invalid_during_alloc
        .type           $__internal_1_$__cuda_sm10x_tcgen05_guardrail_trap_phase_invalid_during_alloc,@function
        .size           $__internal_1_$__cuda_sm10x_tcgen05_guardrail_trap_phase_invalid_during_alloc,($__internal_2_$__cuda_sm10x_tcgen05_guardrail_trap_unallocated_columns_being_dealloced - $__internal_1_$__cuda_sm10x_tcgen05_guardrail_trap_phase_invalid_during_alloc)
$__internal_1_$__cuda_sm10x_tcgen05_guardrail_trap_phase_invalid_during_alloc:
[----:B------:R-:W-:Y:S05]  /*a5c0*/  BPT.TRAP 0x1 ;  /* 0x000000040000795c */ /* 0x000fea0000300000 */
[----:B------:R-:W-:-:S04]  /*a5d0*/  MOV R3, 0x0 ;  /* 0x0000000000037802 */ /* 0x000fc80000000f00 */
[----:B------:R-:W-:Y:S05]  /*a5e0*/  RET.REL.NODEC R2 `(_ZN7cutlass13device_kernelINS_4gemm6kernel13GemmUniversalIN4cute5tupleIJiiiiEEENS1_10collective13CollectiveMmaINS1_35MainloopSm100TmaUmmaWarpSpecializedILi5ELi2ELi4ENS5_IJNS4_1CILi2EEENSA_ILi1EEESC_EEEEENS5_IJNSA_ILi128EEENSA_ILi256EEENSA_ILi64EEEEEENS_6half_tENS5_IJlSC_lEEESJ_SK_NS4_8TiledMMAINS4_8MMA_AtomIJNS4_26SM100_MMA_F16BF16_2x1SM_SSISJ_SJ_fLi128ELi256ELNS4_4UMMA5MajorE0ELSP_0ELNSO_7ScaleInE0ELSQ_0EEEEEENS4_6LayoutINS5_IJSC_SC_SC_EEENS5_IJNSA_ILi0EEESV_SV_EEEEENS5_IJNS4_10UnderscoreESY_SY_EEEEENS4_18SM100_TMA_2SM_LOADENS4_14ComposedLayoutINS4_7SwizzleILi3ELi4ELi3EEENS4_18smem_ptr_flag_bitsILi16EEENST_INS5_IJNSA_ILi8EEESH_EEENS5_IJSH_SC_EEEEEEEvNS4_8identityES11_S1B_vS1C_EENS_8epilogue10collective18CollectiveEpilogueINS1E_23Sm100TmaWarpSpecializedILi4ELi2ELi32ELb1ELb0EEEJNS5_IJSH_SG_SH_EEENS5_IJNST_ISH_SC_EENST_INS5_IJNSA_ILi32EEESB_EEENS5_IJSC_SF_EEEEEEEESJ_SK_SJ_SK_NS1E_6fusion15FusionCallbacksIS1I_NS1Q_17LinearCombinationISJ_fSJ_fLNS_15FloatRoundStyleE2EEES1J_S1P_JEEENS4_5SM1004TMEM4LOAD26SM100_TMEM_LOAD_32dp32b32xENS4_13SM90_TMA_LOADENS12_INS13_ILi2ELi4ELi3EEES16_NST_INS5_IJS17_S1L_EEENS5_IJS1L_SC_EEEEEEENS4_39AutoVectorizingCopyWithAssumedAlignmentILi128EEENS4_14SM90_TMA_STOREES25_S27_S27_EEEvvEEEEvNT_6ParamsE) ;  /* 0xffffff5802847950 */ /* 0x000fea0003c3ffff */
        .weak           $__internal_2_$__cuda_sm10x_tcgen05_guardrail_trap_unallocated_columns_being_dealloced
        .type           $__internal_2_$__cuda_sm10x_tcgen05_guardrail_trap_unallocated_columns_being_dealloced,@function
        .size           $__internal_2_$__cuda_sm10x_tcgen05_guardrail_trap_unallocated_columns_being_dealloced,(.L_x_200 - $__internal_2_$__cuda_sm10x_tcgen05_guardrail_trap_unallocated_columns_being_dealloced)
$__internal_2_$__cuda_sm10x_tcgen05_guardrail_trap_unallocated_columns_being_dealloced:
[----:B------:R-:W-:Y:S05]  /*a5f0*/  BPT.TRAP 0x1 ;  /* 0x000000040000795c */ /* 0x000fea0000300000 */
[----:B------:R-:W-:-:S04]  /*a600*/  HFMA2 R3, -RZ, RZ, 0, 0 ;  /* 0x00000000ff037431 */ /* 0x000fc800000001ff */
[----:B------:R-:W-:Y:S05]  /*a610*/  RET.REL.NODEC R2 `(_ZN7cutlass13device_kernelINS_4gemm6kernel13GemmUniversalIN4cute5tupleIJiiiiEEENS1_10collective13CollectiveMmaINS1_35MainloopSm100TmaUmmaWarpSpecializedILi5ELi2ELi4ENS5_IJNS4_1CILi2EEENSA_ILi1EEESC_EEEEENS5_IJNSA_ILi128EEENSA_ILi256EEENSA_ILi64EEEEEENS_6half_tENS5_IJlSC_lEEESJ_SK_NS4_8TiledMMAINS4_8MMA_AtomIJNS4_26SM100_MMA_F16BF16_2x1SM_SSISJ_SJ_fLi128ELi256ELNS4_4UMMA5MajorE0ELSP_0ELNSO_7ScaleInE0ELSQ_0EEEEEENS4_6LayoutINS5_IJSC_SC_SC_EEENS5_IJNSA_ILi0EEESV_SV_EEEEENS5_IJNS4_10UnderscoreESY_SY_EEEEENS4_18SM100_TMA_2SM_LOADENS4_14ComposedLayoutINS4_7SwizzleILi3ELi4ELi3EEENS4_18smem_ptr_flag_bitsILi16EEENST_INS5_IJNSA_ILi8EEESH_EEENS5_IJSH_SC_EEEEEEEvNS4_8identityES11_S1B_vS1C_EENS_8epilogue10collective18CollectiveEpilogueINS1E_23Sm100TmaWarpSpecializedILi4ELi2ELi32ELb1ELb0EEEJNS5_IJSH_SG_SH_EEENS5_IJNST_ISH_SC_EENST_INS5_IJNSA_ILi32EEESB_EEENS5_IJSC_SF_EEEEEEEESJ_SK_SJ_SK_NS1E_6fusion15FusionCallbacksIS1I_NS1Q_17LinearCombinationISJ_fSJ_fLNS_15FloatRoundStyleE2EEES1J_S1P_JEEENS4_5SM1004TMEM4LOAD26SM100_TMEM_LOAD_32dp32b32xENS4_13SM90_TMA_LOADENS12_INS13_ILi2ELi4ELi3EEES16_NST_INS5_IJS17_S1L_EEENS5_IJS1L_SC_EEEEEEENS4_39AutoVectorizingCopyWithAssumedAlignmentILi128EEENS4_14SM90_TMA_STOREES25_S27_S27_EEEvvEEEEvNT_6ParamsE) ;  /* 0xffffff5802787950 */ /* 0x000fea0003c3ffff */
.L_x_199:
[----:B------:R-:W-:-:S00]  /*a620*/  BRA `(.L_x_199) ;  /* 0xfffffffc00fc7947 */ /* 0x000fc0000383ffff */
[----:B------:R-:W-:-:S00]  /*a630*/  NOP ;  /* 0x0000000000007918 */ /* 0x000fc00000000000 */
        /* <DEDUP_REMOVED lines=12> */
.L_x_200:


//--------------------- .nv.global.init           --------------------------
	.section	.nv.global.init,"aw",@progbits
.nv.global.init:
	.type		$str$27,@object
	.size		$str$27,($str$28 - $str$27)
$str$27:
        /*0000*/ 	.byte	0x28, 0x61, 0x64, 0x64, 0x72, 0x65, 0x73, 0x73, 0x20, 0x26, 0x20, 0x6d, 0x61, 0x73, 0x6b, 0x29
        /*0010*/ 	.byte	0x20, 0x3d, 0x3d, 0x20, 0x30, 0x00
	.type		$str$28,@object
	.size		$str$28,($str$26 - $str$28)
$str$28:
        /*0016*/ 	.byte	0x2f, 0x74, 0x6d, 0x70, 0x2f, 0x63, 0x75, 0x74, 0x6c, 0x61, 0x73, 0x73, 0x5f, 0x73, 0x77, 0x65
        /*0026*/ 	.byte	0x65, 0x70, 0x5f, 0x73, 0x72, 0x63, 0x2f, 0x69, 0x6e, 0x63, 0x6c, 0x75, 0x64, 0x65, 0x2f, 0x63
        /*0036*/ 	.byte	0x75, 0x74, 0x65, 0x2f, 0x70, 0x6f, 0x69, 0x6e, 0x74, 0x65, 0x72, 0x5f, 0x66, 0x6c, 0x61, 0x67
        /*0046*/ 	.byte	0x67, 0x65, 0x64, 0x2e, 0x68, 0x70, 0x70, 0x00
	.type		$str$26,@object
	.size		$str$26,($str$25 - $str$26)
$str$26:
        /*004e*/ 	.byte	0x2f, 0x74, 0x6d, 0x70, 0x2f, 0x63, 0x75, 0x74, 0x6c, 0x61, 0x73, 0x73, 0x5f, 0x73, 0x77, 0x65
        /*005e*/ 	.byte	0x65, 0x70, 0x5f, 0x73, 0x72, 0x63, 0x2f, 0x69, 0x6e, 0x63, 0x6c, 0x75, 0x64, 0x65, 0x2f, 0x63
        /*006e*/ 	.byte	0x75, 0x74, 0x65, 0x2f, 0x61, 0x74, 0x6f, 0x6d, 0x2f, 0x63, 0x6f, 0x70, 0x79, 0x5f, 0x74, 0x72
        /*007e*/ 	.byte	0x61, 0x69, 0x74, 0x73, 0x5f, 0x73, 0x6d, 0x31, 0x30, 0x30, 0x2e, 0x68, 0x70, 0x70, 0x00
	.type		$str$25,@object
	.size		$str$25,(__unnamed_1 - $str$25)
$str$25:
        /*008d*/ 	.byte	0x28, 0x28, 0x75, 0x69, 0x6e, 0x74, 0x33, 0x32, 0x5f, 0x74, 0x28, 0x74, 0x68, 0x72, 0x65, 0x61
        /*009d*/ 	.byte	0x64, 0x49, 0x64, 0x78, 0x2e, 0x78, 0x29, 0x20, 0x2f, 0x20, 0x33, 0x32, 0x29, 0x20, 0x25, 0x20
        /*00ad*/ 	.byte	0x34, 0x29, 0x20, 0x3d, 0x3d, 0x20, 0x28, 0x28, 0x28, 0x74, 0x6d, 0x65, 0x6d, 0x5f, 0x61, 0x64
        /*00bd*/ 	.byte	0x64, 0x72, 0x20, 0x3e, 0x3e, 0x20, 0x31, 0x36, 0x29, 0x20, 0x2f, 0x20, 0x33, 0x32, 0x29, 0x20
        /*00cd*/ 	.byte	0x25, 0x20, 0x34, 0x29, 0x00
	.type		__unnamed_1,@object
	.size		__unnamed_1,(__unnamed_2 - __unnamed_1)
__unnamed_1:
        /*00d2*/ 	.byte	0x61, 0x75, 0x74, 0x6f, 0x20, 0x63, 0x75, 0x74, 0x65, 0x3a, 0x3a, 0x61, 0x73, 0x5f, 0x70, 0x6f
        /* <DEDUP_REMOVED lines=24> */
        /*0262*/ 	.byte	0x39, 0x36, 0x3e, 0x3e, 0x3e, 0x3e, 0x5d, 0x00
	.type		__unnamed_2,@object
	.size		__unnamed_2,(.L_2 - __unnamed_2)
__unnamed_2:
        /* <DEDUP_REMOVED lines=42> */
        /*050a*/ 	.byte	0x3e, 0x3e, 0x5d, 0x00
.L_2:


//--------------------- .nv.shared._ZN7cutlass13device_kernelINS_4gemm6kernel13GemmUniversalIN4cute5tupleIJiiiiEEENS1_10collective13CollectiveMmaINS1_35MainloopSm100TmaUmmaWarpSpecializedILi5ELi2ELi4ENS5_IJNS4_1CILi2EEENSA_ILi1EEESC_EEEEENS5_IJNSA_ILi128EEENSA_ILi256EEENSA_ILi64EEEEEENS_6half_tENS5_IJlSC_lEEESJ_SK_NS4_8TiledMMAINS4_8MMA_AtomIJNS4_26SM100_MMA_F16BF16_2x1SM_SSISJ_SJ_fLi128ELi256ELNS4_4UMMA5MajorE0ELSP_0ELNSO_7ScaleInE0ELSQ_0EEEEEENS4_6LayoutINS5_IJSC_SC_SC_EEENS5_IJNSA_ILi0EEESV_SV_EEEEENS5_IJNS4_10UnderscoreESY_SY_EEEEENS4_18SM100_TMA_2SM_LOADENS4_14ComposedLayoutINS4_7SwizzleILi3ELi4ELi3EEENS4_18smem_ptr_flag_bitsILi16EEENST_INS5_IJNSA_ILi8EEESH_EEENS5_IJSH_SC_EEEEEEEvNS4_8identityES11_S1B_vS1C_EENS_8epilogue10collective18CollectiveEpilogueINS1E_23Sm100TmaWarpSpecializedILi4ELi2ELi32ELb1ELb0EEEJNS5_IJSH_SG_SH_EEENS5_IJNST_ISH_SC_EENST_INS5_IJNSA_ILi32EEESB_EEENS5_IJSC_SF_EEEEEEEESJ_SK_SJ_SK_NS1E_6fusion15FusionCallbacksIS1I_NS1Q_17LinearCombinationISJ_fSJ_fLNS_15FloatRoundStyleE2EEES1J_S1P_JEEENS4_5SM1004TMEM4LOAD26SM100_TMEM_LOAD_32dp32b32xENS4_13SM90_TMA_LOADENS12_INS13_ILi2ELi4ELi3EEES16_NST_INS5_IJS17_S1L_EEENS5_IJS1L_SC_EEEEEEENS4_39AutoVectorizingCopyWithAssumedAlignmentILi128EEENS4_14SM90_TMA_STOREES25_S27_S27_EEEvvEEEEvNT_6ParamsE --------------------------
	.section	.nv.shared._ZN7cutlass13device_kernelINS_4gemm6kernel13GemmUniversalIN4cute5tupleIJiiiiEEENS1_10collective13CollectiveMmaINS1_35MainloopSm100TmaUmmaWarpSpecializedILi5ELi2ELi4ENS5_IJNS4_1CILi2EEENSA_ILi1EEESC_EEEEENS5_IJNSA_ILi128EEENSA_ILi256EEENSA_ILi64EEEEEENS_6half_tENS5_IJlSC_lEEESJ_SK_NS4_8TiledMMAINS4_8MMA_AtomIJNS4_26SM100_MMA_F16BF16_2x1SM_SSISJ_SJ_fLi128ELi256ELNS4_4UMMA5MajorE0ELSP_0ELNSO_7ScaleInE0ELSQ_0EEEEEENS4_6LayoutINS5_IJSC_SC_SC_EEENS5_IJNSA_ILi0EEESV_SV_EEEEENS5_IJNS4_10UnderscoreESY_SY_EEEEENS4_18SM100_TMA_2SM_LOADENS4_14ComposedLayoutINS4_7SwizzleILi3ELi4ELi3EEENS4_18smem_ptr_flag_bitsILi16EEENST_INS5_IJNSA_ILi8EEESH_EEENS5_IJSH_SC_EEEEEEEvNS4_8identityES11_S1B_vS1C_EENS_8epilogue10collective18CollectiveEpilogueINS1E_23Sm100TmaWarpSpecializedILi4ELi2ELi32ELb1ELb0EEEJNS5_IJSH_SG_SH_EEENS5_IJNST_ISH_SC_EENST_INS5_IJNSA_ILi32EEESB_EEENS5_IJSC_SF_EEEEEEEESJ_SK_SJ_SK_NS1E_6fusion15FusionCallbacksIS1I_NS1Q_17LinearCombinationISJ_fSJ_fLNS_15FloatRoundStyleE2EEES1J_S1P_JEEENS4_5SM1004TMEM4LOAD26SM100_TMEM_LOAD_32dp32b32xENS4_13SM90_TMA_LOADENS12_INS13_ILi2ELi4ELi3EEES16_NST_INS5_IJS17_S1L_EEENS5_IJS1L_SC_EEEEEEENS4_39AutoVectorizingCopyWithAssumedAlignmentILi128EEENS4_14SM90_TMA_STOREES25_S27_S27_EEEvvEEEEvNT_6ParamsE,"aw",@nobits
	.sectionflags	@""
	.align	16
	.zero		1024


//--------------------- .nv.shared.reserved.0     --------------------------
	.section	.nv.shared.reserved.0,"aw",@nobits
	.weak		__nv_reservedSMEM_offset_0_alias
	.size		__nv_reservedSMEM_offset_0_alias, 0, 64
	.other		__nv_reservedSMEM_offset_0_alias,@"STO_CUDA_RESERVED_SHARED STV_DEFAULT"
__nv_reservedSMEM_offset_0_alias:
	.zero		0
.nv.shared.reserved.0:
	.zero		64
	.weak		__nv_reservedSMEM_tcgen05_partition
	.type		__nv_reservedSMEM_tcgen05_partition,@object
	.size		__nv_reservedSMEM_tcgen05_partition,(.L_0 - __nv_reservedSMEM_tcgen05_partition)
__nv_reservedSMEM_tcgen05_partition:
	.zero		32
.L_0:


//--------------------- .nv.global                --------------------------
	.section	.nv.global,"aw",@nobits
.nv.global:
	.type		_ZN39_INTERNAL_a4491060_4_k_cu_c71a5295_75194cute1_E,@object
	.size		_ZN39_INTERNAL_a4491060_4_k_cu_c71a5295_75194cute1_E,(_ZN39_INTERNAL_a4491060_4_k_cu_c71a5295_75194cuda3std3__45__cpo6cbeginE - _ZN39_INTERNAL_a4491060_4_k_cu_c71a5295_75194cute1_E)
_ZN39_INTERNAL_a4491060_4_k_cu_c71a5295_75194cute1_E:
	.zero		1
	.type		_ZN39_INTERNAL_a4491060_4_k_cu_c71a5295_75194cuda3std3__45__cpo6cbeginE,@object
	.size		_ZN39_INTERNAL_a4491060_4_k_cu_c71a5295_75194cuda3std3__45__cpo6cbeginE,(_ZN39_INTERNAL_a4491060_4_k_cu_c71a5295_75194cuda3std3__48in_placeE - _ZN39_INTERNAL_a4491060_4_k_cu_c71a5295_75194cuda3std3__45__cpo6cbeginE)
_ZN39_INTERNAL_a4491060_4_k_cu_c71a5295_75194cuda3std3__45__cpo6cbeginE:
	.zero		1
	.type		_ZN39_INTERNAL_a4491060_4_k_cu_c71a5295_75194cuda3std3__48in_placeE,@object
	.size		_ZN39_INTERNAL_a4491060_4_k_cu_c71a5295_75194cuda3std3__48in_placeE,(_ZN39_INTERNAL_a4491060_4_k_cu_c71a5295_75194cuda3std6ranges3__45__cpo9iter_moveE - _ZN39_INTERNAL_a4491060_4_k_cu_c71a5295_75194cuda3std3__48in_placeE)
_ZN39_INTERNAL_a4491060_4_k_cu_c71a5295_75194cuda3std3__48in_placeE:
	.zero		1
	.type		_ZN39_INTERNAL_a4491060_4_k_cu_c71a5295_75194cuda3std6ranges3__45__cpo9iter_moveE,@object
	.size		_ZN39_INTERNAL_a4491060_4_k_cu_c71a5295_75194cuda3std6ranges3__45__cpo9iter_moveE,(_ZN39_INTERNAL_a4491060_4_k_cu_c71a5295_75194cuda3std3__45__cpo5beginE - _ZN39_INTERNAL_a4491060_4_k_cu_c71a5295_75194cuda3std6ranges3__45__cpo9iter_moveE)
_ZN39_INTERNAL_a4491060_4_k_cu_c71a5295_75194cuda3std6ranges3__45__cpo9iter_moveE:
	.zero		1
	.type		_ZN39_INTERNAL_a4491060_4_k_cu_c71a5295_75194cuda3std3__45__cpo5beginE,@object
	.size		_ZN39_INTERNAL_a4491060_4_k_cu_c71a5295_75194cuda3std3__45__cpo5beginE,(_ZN39_INTERNAL_a4491060_4_k_cu_c71a5295_75194cuda3std3__441_GLOBAL__N__a4491060_4_k_cu_c71a5295_75196ignoreE - _ZN39_INTERNAL_a4491060_4_k_cu_c71a5295_75194cuda3std3__45__cpo5beginE)
_ZN39_INTERNAL_a4491060_4_k_cu_c71a5295_75194cuda3std3__45__cpo5beginE:
	.zero		1
	.type		_ZN39_INTERNAL_a4491060_4_k_cu_c71a5295_75194cuda3std3__441_GLOBAL__N__a4491060_4_k_cu_c71a5295_75196ignoreE,@object
	.size		_ZN39_INTERNAL_a4491060_4_k_cu_c71a5295_75194cuda3std3__441_GLOBAL__N__a4491060_4_k_cu_c71a5295_75196ignoreE,(_ZN39_INTERNAL_a4491060_4_k_cu_c71a5295_75194cute7productE - _ZN39_INTERNAL_a4491060_4_k_cu_c71a5295_75194cuda3std3__441_GLOBAL__N__a4491060_4_k_cu_c71a5295_75196ignoreE)
_ZN39_INTERNAL_a4491060_4_k_cu_c71a5295_75194cuda3std3__441_GLOBAL__N__a4491060_4_k_cu_c71a5295_75196ignoreE:
	.zero		1
	.type		_ZN39_INTERNAL_a4491060_4_k_cu_c71a5295_75194cute7productE,@object
	.size		_ZN39_INTERNAL_a4491060_4_k_cu_c71a5295_75194cute7productE,(_ZN39_INTERNAL_a4491060_4_k_cu_c71a5295_75194cuda3std3__45__cpo3endE - _ZN39_INTERNAL_a4491060_4_k_cu_c71a5295_75194cute7productE)
_ZN39_INTERNAL_a4491060_4_k_cu_c71a5295_75194cute7productE:
	.zero		1
	.type		_ZN39_INTERNAL_a4491060_4_k_cu_c71a5295_75194cuda3std3__45__cpo3endE,@object
	.size		_ZN39_INTERNAL_a4491060_4_k_cu_c71a5295_75194cuda3std3__45__cpo3endE,(_ZN39_INTERNAL_a4491060_4_k_cu_c71a5295_75194cuda3std3__419piecewise_constructE - _ZN39_INTERNAL_a4491060_4_k_cu_c71a5295_75194cuda3std3__45__cpo3endE)
_ZN39_INTERNAL_a4491060_4_k_cu_c71a5295_75194cuda3std3__45__cpo3endE:
	.zero		1
	.type		_ZN39_INTERNAL_a4491060_4_k_cu_c71a5295_75194cuda3std3__419piecewise_constructE,@object
	.size		_ZN39_INTERNAL_a4491060_4_k_cu_c71a5295_75194cuda3std3__419piecewise_constructE,(_ZN39_INTERNAL_a4491060_4_k_cu_c71a5295_75194cuda3std3__45__cpo4cendE - _ZN39_INTERNAL_a4491060_4_k_cu_c71a5295_75194cuda3std3__419piecewise_constructE)
_ZN39_INTERNAL_a4491060_4_k_cu_c71a5295_75194cuda3std3__419piecewise_constructE:
	.zero		1
	.type		_ZN39_INTERNAL_a4491060_4_k_cu_c71a5295_75194cuda3std3__45__cpo4cendE,@object
	.size		_ZN39_INTERNAL_a4491060_4_k_cu_c71a5295_75194cuda3std3__45__cpo4cendE,(_ZN39_INTERNAL_a4491060_4_k_cu_c71a5295_75194cuda3std6ranges3__45__cpo4swapE - _ZN39_INTERNAL_a4491060_4_k_cu_c71a5295_75194cuda3std3__45__cpo4cendE)
_ZN39_INTERNAL_a4491060_4_k_cu_c71a5295_75194cuda3std3__45__cpo4cendE:
	.zero		1
	.type		_ZN39_INTERNAL_a4491060_4_k_cu_c71a5295_75194cuda3std6ranges3__45__cpo4swapE,@object
	.size		_ZN39_INTERNAL_a4491060_4_k_cu_c71a5295_75194cuda3std6ranges3__45__cpo4swapE,(.L_10 - _ZN39_INTERNAL_a4491060_4_k_cu_c71a5295_75194cuda3std6ranges3__45__cpo4swapE)
_ZN39_INTERNAL_a4491060_4_k_cu_c71a5295_75194cuda3std6ranges3__45__cpo4swapE:
	.zero		1
.L_10:


//--------------------- .nv.constant0._ZN7cutlass13device_kernelINS_4gemm6kernel13GemmUniversalIN4cute5tupleIJiiiiEEENS1_10collective13CollectiveMmaINS1_35MainloopSm100TmaUmmaWarpSpecializedILi5ELi2ELi4ENS5_IJNS4_1CILi2EEENSA_ILi1EEESC_EEEEENS5_IJNSA_ILi128EEENSA_ILi256EEENSA_ILi64EEEEEENS_6half_tENS5_IJlSC_lEEESJ_SK_NS4_8TiledMMAINS4_8MMA_AtomIJNS4_26SM100_MMA_F16BF16_2x1SM_SSISJ_SJ_fLi128ELi256ELNS4_4UMMA5MajorE0ELSP_0ELNSO_7ScaleInE0ELSQ_0EEEEEENS4_6LayoutINS5_IJSC_SC_SC_EEENS5_IJNSA_ILi0EEESV_SV_EEEEENS5_IJNS4_10UnderscoreESY_SY_EEEEENS4_18SM100_TMA_2SM_LOADENS4_14ComposedLayoutINS4_7SwizzleILi3ELi4ELi3EEENS4_18smem_ptr_flag_bitsILi16EEENST_INS5_IJNSA_ILi8EEESH_EEENS5_IJSH_SC_EEEEEEEvNS4_8identityES11_S1B_vS1C_EENS_8epilogue10collective18CollectiveEpilogueINS1E_23Sm100TmaWarpSpecializedILi4ELi2ELi32ELb1ELb0EEEJNS5_IJSH_SG_SH_EEENS5_IJNST_ISH_SC_EENST_INS5_IJNSA_ILi32EEESB_EEENS5_IJSC_SF_EEEEEEEESJ_SK_SJ_SK_NS1E_6fusion15FusionCallbacksIS1I_NS1Q_17LinearCombinationISJ_fSJ_fLNS_15FloatRoundStyleE2EEES1J_S1P_JEEENS4_5SM1004TMEM4LOAD26SM100_TMEM_LOAD_32dp32b32xENS4_13SM90_TMA_LOADENS12_INS13_ILi2ELi4ELi3EEES16_NST_INS5_IJS17_S1L_EEENS5_IJS1L_SC_EEEEEEENS4_39AutoVectorizingCopyWithAssumedAlignmentILi128EEENS4_14SM90_TMA_STOREES25_S27_S27_EEEvvEEEEvNT_6ParamsE --------------------------
	.section	.nv.constant0._ZN7cutlass13device_kernelINS_4gemm6kernel13GemmUniversalIN4cute5tupleIJiiiiEEENS1_10collective13CollectiveMmaINS1_35MainloopSm100TmaUmmaWarpSpecializedILi5ELi2ELi4ENS5_IJNS4_1CILi2EEENSA_ILi1EEESC_EEEEENS5_IJNSA_ILi128EEENSA_ILi256EEENSA_ILi64EEEEEENS_6half_tENS5_IJlSC_lEEESJ_SK_NS4_8TiledMMAINS4_8MMA_AtomIJNS4_26SM100_MMA_F16BF16_2x1SM_SSISJ_SJ_fLi128ELi256ELNS4_4UMMA5MajorE0ELSP_0ELNSO_7ScaleInE0ELSQ_0EEEEEENS4_6LayoutINS5_IJSC_SC_SC_EEENS5_IJNSA_ILi0EEESV_SV_EEEEENS5_IJNS4_10UnderscoreESY_SY_EEEEENS4_18SM100_TMA_2SM_LOADENS4_14ComposedLayoutINS4_7SwizzleILi3ELi4ELi3EEENS4_18smem_ptr_flag_bitsILi16EEENST_INS5_IJNSA_ILi8EEESH_EEENS5_IJSH_SC_EEEEEEEvNS4_8identityES11_S1B_vS1C_EENS_8epilogue10collective18CollectiveEpilogueINS1E_23Sm100TmaWarpSpecializedILi4ELi2ELi32ELb1ELb0EEEJNS5_IJSH_SG_SH_EEENS5_IJNST_ISH_SC_EENST_INS5_IJNSA_ILi32EEESB_EEENS5_IJSC_SF_EEEEEEEESJ_SK_SJ_SK_NS1E_6fusion15FusionCallbacksIS1I_NS1Q_17LinearCombinationISJ_fSJ_fLNS_15FloatRoundStyleE2EEES1J_S1P_JEEENS4_5SM1004TMEM4LOAD26SM100_TMEM_LOAD_32dp32b32xENS4_13SM90_TMA_LOADENS12_INS13_ILi2ELi4ELi3EEES16_NST_INS5_IJS17_S1L_EEENS5_IJS1L_SC_EEEEEEENS4_39AutoVectorizingCopyWithAssumedAlignmentILi128EEENS4_14SM90_TMA_STOREES25_S27_S27_EEEvvEEEEvNT_6ParamsE,"a",@progbits
	.sectionflags	@""
	.align	4
.nv.constant0._ZN7cutlass13device_kernelINS_4gemm6kernel13GemmUniversalIN4cute5tupleIJiiiiEEENS1_10collective13CollectiveMmaINS1_35MainloopSm100TmaUmmaWarpSpecializedILi5ELi2ELi4ENS5_IJNS4_1CILi2EEENSA_ILi1EEESC_EEEEENS5_IJNSA_ILi128EEENSA_ILi256EEENSA_ILi64EEEEEENS_6half_tENS5_IJlSC_lEEESJ_SK_NS4_8TiledMMAINS4_8MMA_AtomIJNS4_26SM100_MMA_F16BF16_2x1SM_SSISJ_SJ_fLi128ELi256ELNS4_4UMMA5MajorE0ELSP_0ELNSO_7ScaleInE0ELSQ_0EEEEEENS4_6LayoutINS5_IJSC_SC_SC_EEENS5_IJNSA_ILi0EEESV_SV_EEEEENS5_IJNS4_10UnderscoreESY_SY_EEEEENS4_18SM100_TMA_2SM_LOADENS4_14ComposedLayoutINS4_7SwizzleILi3ELi4ELi3EEENS4_18smem_ptr_flag_bitsILi16EEENST_INS5_IJNSA_ILi8EEESH_EEENS5_IJSH_SC_EEEEEEEvNS4_8identityES11_S1B_vS1C_EENS_8epilogue10collective18CollectiveEpilogueINS1E_23Sm100TmaWarpSpecializedILi4ELi2ELi32ELb1ELb0EEEJNS5_IJSH_SG_SH_EEENS5_IJNST_ISH_SC_EENST_INS5_IJNSA_ILi32EEESB_EEENS5_IJSC_SF_EEEEEEEESJ_SK_SJ_SK_NS1E_6fusion15FusionCallbacksIS1I_NS1Q_17LinearCombinationISJ_fSJ_fLNS_15FloatRoundStyleE2EEES1J_S1P_JEEENS4_5SM1004TMEM4LOAD26SM100_TMEM_LOAD_32dp32b32xENS4_13SM90_TMA_LOADENS12_INS13_ILi2ELi4ELi3EEES16_NST_INS5_IJS17_S1L_EEENS5_IJS1L_SC_EEEEEEENS4_39AutoVectorizingCopyWithAssumedAlignmentILi128EEENS4_14SM90_TMA_STOREES25_S27_S27_EEEvvEEEEvNT_6ParamsE:
	.zero		2944


//--------------------- SYMBOLS --------------------------

	.type		.nv.reservedSmem.offset0,@object
	.size		.nv.reservedSmem.offset0,0x4
	.type		.nv.reservedSmem.cap,@object
	.size		.nv.reservedSmem.cap,0x4
	.type		__assertfail,@function
